//
// Generated by NVIDIA NVVM Compiler
//
// Compiler Build ID: CL-36424714
// Cuda compilation tools, release 13.0, V13.0.88
// Based on NVVM 20.0.0
//

.version 9.0
.target sm_100
.address_size 64

	// .globl	_Z16eikonal_baselinePfPKfPb
.global .align 4 .b8 precalc_xorwow_matrix[102400];
.global .align 4 .b8 precalc_xorwow_offset_matrix[102400];
.global .align 4 .b8 mrg32k3aM1[2304];
.global .align 4 .b8 mrg32k3aM2[2304];
.global .align 4 .b8 mrg32k3aM1SubSeq[2016];
.global .align 4 .b8 mrg32k3aM2SubSeq[2016];
.global .align 4 .b8 mrg32k3aM1Seq[2304];
.global .align 4 .b8 mrg32k3aM2Seq[2304];
.const .align 8 .b8 __cr_lgamma_table[72];

.visible .entry _Z16eikonal_baselinePfPKfPb(
	.param .u64 .ptr .align 1 _Z16eikonal_baselinePfPKfPb_param_0,
	.param .u64 .ptr .align 1 _Z16eikonal_baselinePfPKfPb_param_1,
	.param .u64 .ptr .align 1 _Z16eikonal_baselinePfPKfPb_param_2
)
{
	.reg .pred 	%p<7>;
	.reg .b16 	%rs<2>;
	.reg .b32 	%r<18>;
	.reg .b32 	%f<28>;
	.reg .b64 	%rd<16>;

	ld.param.u64 	%rd4, [_Z16eikonal_baselinePfPKfPb_param_0];
	ld.param.u64 	%rd5, [_Z16eikonal_baselinePfPKfPb_param_1];
	ld.param.u64 	%rd6, [_Z16eikonal_baselinePfPKfPb_param_2];
	mov.u32 	%r5, %ctaid.x;
	mov.u32 	%r6, %ntid.x;
	mov.u32 	%r7, %tid.x;
	mad.lo.s32 	%r1, %r5, %r6, %r7;
	mov.u32 	%r8, %ctaid.y;
	mov.u32 	%r9, %ntid.y;
	mov.u32 	%r10, %tid.y;
	mad.lo.s32 	%r11, %r8, %r9, %r10;
	add.s32 	%r12, %r1, -511;
	add.s32 	%r13, %r11, -511;
	min.u32 	%r14, %r12, %r13;
	setp.lt.u32 	%p1, %r14, -510;
	@%p1 bra 	$L__BB0_7;
	cvta.to.global.u64 	%rd1, %rd4;
	cvta.to.global.u64 	%rd7, %rd5;
	shl.b32 	%r15, %r11, 9;
	add.s32 	%r3, %r15, %r1;
	add.s32 	%r16, %r3, -1;
	mul.wide.u32 	%rd8, %r16, 4;
	add.s64 	%rd2, %rd1, %rd8;
	mul.wide.u32 	%rd9, %r3, 4;
	add.s64 	%rd3, %rd1, %rd9;
	add.s32 	%r4, %r3, -512;
	add.s64 	%rd10, %rd7, %rd9;
	ld.global.f32 	%f1, [%rd10];
	setp.leu.f32 	%p2, %f1, 0f3F000000;
	setp.gt.f32 	%p3, %f1, 0f3F000000;
	selp.f32 	%f2, 0f3F800000, 0f3C23D70A, %p3;
	@%p2 bra 	$L__BB0_7;
	add.s32 	%r17, %r3, 512;
	mul.wide.u32 	%rd11, %r17, 4;
	add.s64 	%rd12, %rd1, %rd11;
	ld.global.f32 	%f9, [%rd12];
	mul.wide.u32 	%rd13, %r4, 4;
	add.s64 	%rd14, %rd1, %rd13;
	ld.global.f32 	%f10, [%rd14];
	ld.global.f32 	%f11, [%rd3+4];
	ld.global.f32 	%f12, [%rd2];
	min.f32 	%f3, %f12, %f11;
	min.f32 	%f4, %f10, %f9;
	sub.f32 	%f13, %f3, %f4;
	abs.f32 	%f14, %f13;
	rcp.rn.f32 	%f5, %f2;
	setp.ltu.f32 	%p4, %f14, %f5;
	@%p4 bra 	$L__BB0_4;
	min.f32 	%f15, %f3, %f4;
	add.f32 	%f27, %f5, %f15;
	bra.uni 	$L__BB0_5;
$L__BB0_4:
	setp.gt.f32 	%p5, %f1, 0f3F000000;
	add.f32 	%f16, %f4, %f3;
	mul.f32 	%f17, %f16, %f16;
	mul.f32 	%f18, %f3, %f3;
	fma.rn.f32 	%f19, %f4, %f4, %f18;
	selp.f32 	%f20, 0f3F800000, 0f461C4000, %p5;
	sub.f32 	%f21, %f19, %f20;
	add.f32 	%f22, %f21, %f21;
	sub.f32 	%f23, %f17, %f22;
	sqrt.rn.f32 	%f24, %f23;
	add.f32 	%f25, %f16, %f24;
	mul.f32 	%f27, %f25, 0f3F000000;
$L__BB0_5:
	ld.global.f32 	%f26, [%rd3];
	setp.geu.f32 	%p6, %f27, %f26;
	@%p6 bra 	$L__BB0_7;
	st.global.f32 	[%rd3], %f27;
	cvta.to.global.u64 	%rd15, %rd6;
	mov.b16 	%rs1, 0;
	st.global.u8 	[%rd15], %rs1;
$L__BB0_7:
	ret;

}
	// .globl	_Z23eikonal_improved_updatePfPKfPiiPb
.visible .entry _Z23eikonal_improved_updatePfPKfPiiPb(
	.param .u64 .ptr .align 1 _Z23eikonal_improved_updatePfPKfPiiPb_param_0,
	.param .u64 .ptr .align 1 _Z23eikonal_improved_updatePfPKfPiiPb_param_1,
	.param .u64 .ptr .align 1 _Z23eikonal_improved_updatePfPKfPiiPb_param_2,
	.param .u32 _Z23eikonal_improved_updatePfPKfPiiPb_param_3,
	.param .u64 .ptr .align 1 _Z23eikonal_improved_updatePfPKfPiiPb_param_4
)
{
	.reg .pred 	%p<11>;
	.reg .b16 	%rs<2>;
	.reg .b32 	%r<17>;
	.reg .b32 	%f<44>;
	.reg .b64 	%rd<22>;

	ld.param.u64 	%rd8, [_Z23eikonal_improved_updatePfPKfPiiPb_param_0];
	ld.param.u64 	%rd5, [_Z23eikonal_improved_updatePfPKfPiiPb_param_1];
	ld.param.u64 	%rd6, [_Z23eikonal_improved_updatePfPKfPiiPb_param_2];
	ld.param.u32 	%r5, [_Z23eikonal_improved_updatePfPKfPiiPb_param_3];
	ld.param.u64 	%rd7, [_Z23eikonal_improved_updatePfPKfPiiPb_param_4];
	cvta.to.global.u64 	%rd1, %rd8;
	mov.u32 	%r6, %ctaid.x;
	mov.u32 	%r7, %ntid.x;
	mov.u32 	%r8, %tid.x;
	mad.lo.s32 	%r1, %r6, %r7, %r8;
	setp.ge.s32 	%p1, %r1, %r5;
	@%p1 bra 	$L__BB1_13;
	cvta.to.global.u64 	%rd9, %rd6;
	cvta.to.global.u64 	%rd10, %rd5;
	mul.wide.s32 	%rd11, %r1, 4;
	add.s64 	%rd12, %rd9, %rd11;
	ld.global.u32 	%r2, [%rd12];
	shr.s32 	%r9, %r2, 31;
	shr.u32 	%r10, %r9, 23;
	add.s32 	%r11, %r2, %r10;
	and.b32  	%r12, %r11, -512;
	sub.s32 	%r3, %r2, %r12;
	shr.s32 	%r4, %r11, 9;
	mul.wide.s32 	%rd13, %r2, 4;
	add.s64 	%rd14, %rd10, %rd13;
	ld.global.f32 	%f1, [%rd14];
	setp.leu.f32 	%p2, %f1, 0f3F000000;
	setp.gt.f32 	%p3, %f1, 0f3F000000;
	selp.f32 	%f2, 0f3F800000, 0f3C23D70A, %p3;
	@%p2 bra 	$L__BB1_13;
	setp.lt.s32 	%p4, %r3, 1;
	shl.b32 	%r13, %r4, 9;
	cvt.s64.s32 	%rd15, %r3;
	cvt.s64.s32 	%rd16, %r13;
	add.s64 	%rd17, %rd16, %rd15;
	shl.b64 	%rd18, %rd17, 2;
	add.s64 	%rd2, %rd1, %rd18;
	mov.f32 	%f38, 0f501502F9;
	@%p4 bra 	$L__BB1_4;
	ld.global.f32 	%f38, [%rd2+-4];
	setp.gt.u32 	%p5, %r3, 510;
	mov.f32 	%f39, 0f501502F9;
	@%p5 bra 	$L__BB1_5;
$L__BB1_4:
	ld.global.f32 	%f39, [%rd2+4];
$L__BB1_5:
	setp.lt.s32 	%p6, %r2, 512;
	add.s32 	%r15, %r13, %r3;
	add.s32 	%r16, %r15, -512;
	mul.wide.s32 	%rd19, %r16, 4;
	add.s64 	%rd3, %rd1, %rd19;
	mov.f32 	%f41, 0f501502F9;
	@%p6 bra 	$L__BB1_7;
	ld.global.f32 	%f41, [%rd3];
	setp.gt.u32 	%p7, %r2, 261631;
	mov.f32 	%f42, 0f501502F9;
	@%p7 bra 	$L__BB1_8;
$L__BB1_7:
	ld.global.f32 	%f42, [%rd3+4096];
$L__BB1_8:
	min.f32 	%f13, %f38, %f39;
	min.f32 	%f14, %f41, %f42;
	sub.f32 	%f23, %f13, %f14;
	abs.f32 	%f24, %f23;
	rcp.rn.f32 	%f15, %f2;
	setp.ltu.f32 	%p8, %f24, %f15;
	@%p8 bra 	$L__BB1_10;
	min.f32 	%f25, %f13, %f14;
	add.f32 	%f43, %f15, %f25;
	bra.uni 	$L__BB1_11;
$L__BB1_10:
	setp.gt.f32 	%p9, %f1, 0f3F000000;
	add.f32 	%f26, %f13, %f14;
	mul.f32 	%f27, %f26, %f26;
	mul.f32 	%f28, %f14, %f14;
	fma.rn.f32 	%f29, %f13, %f13, %f28;
	selp.f32 	%f30, 0f3F800000, 0f461C4000, %p9;
	sub.f32 	%f31, %f29, %f30;
	add.f32 	%f32, %f31, %f31;
	sub.f32 	%f33, %f27, %f32;
	sqrt.rn.f32 	%f34, %f33;
	add.f32 	%f35, %f26, %f34;
	mul.f32 	%f43, %f35, 0f3F000000;
$L__BB1_11:
	add.s64 	%rd4, %rd1, %rd13;
	ld.global.f32 	%f36, [%rd4];
	setp.geu.f32 	%p10, %f43, %f36;
	@%p10 bra 	$L__BB1_13;
	st.global.f32 	[%rd4], %f43;
	cvta.to.global.u64 	%rd21, %rd7;
	mov.b16 	%rs1, 0;
	st.global.u8 	[%rd21], %rs1;
$L__BB1_13:
	ret;

}


// ===== COMPILED SASS (sm_100) =====

	.target	sm_100

	.elftype	@"ET_EXEC"


//--------------------- .note.nv.tkinfo           --------------------------
	.section	.note.nv.tkinfo,"",@"SHT_NOTE"
	.sectionflags	@"SHF_NOTE_NV_TKINFO"
	.tkinfo
        /*0018*/ 	.word	0x00000002
        /*0030*/ 	.string	""
        /*0030*/ 	.string	"ptxas"
        /*0030*/ 	.string	"Cuda compilation tools, release 13.0, V13.0.88"
        /*0030*/ 	.string	"Build cuda_13.0.r13.0/compiler.36424714_0"
        /*0030*/ 	.string	"-arch sm_100 -m 64 "



//--------------------- .note.nv.cuinfo           --------------------------
	.section	.note.nv.cuinfo,"",@"SHT_NOTE"
	.sectionflags	@"SHF_NOTE_NV_CUINFO"
        /*0018*/ 	.short	0x0002
        /*001a*/ 	.short	0x0064
        /*001c*/ 	.short	0x0082
	.zero		2


//--------------------- .nv.info                  --------------------------
	.section	.nv.info,"",@"SHT_CUDA_INFO"
	.align	4


	//----- nvinfo : EIATTR_REGCOUNT
	.align		4
        /*0000*/ 	.byte	0x04, 0x2f
        /*0002*/ 	.short	(.L_10 - .L_9)
	.align		4
.L_9:
        /*0004*/ 	.word	index@(_Z16eikonal_baselinePfPKfPb)
        /*0008*/ 	.word	0x00000013


	//----- nvinfo : EIATTR_FRAME_SIZE
	.align		4
.L_10:
        /*000c*/ 	.byte	0x04, 0x11
        /*000e*/ 	.short	(.L_12 - .L_11)
	.align		4
.L_11:
        /*0010*/ 	.word	index@($__internal_3_$__cuda_sm20_sqrt_rn_f32_slowpath)
        /*0014*/ 	.word	0x00000000


	//----- nvinfo : EIATTR_FRAME_SIZE
	.align		4
.L_12:
        /*0018*/ 	.byte	0x04, 0x11
        /*001a*/ 	.short	(.L_14 - .L_13)
	.align		4
.L_13:
        /*001c*/ 	.word	index@($__internal_2_$__cuda_sm20_rcp_rn_f32_slowpath)
        /*0020*/ 	.word	0x00000000


	//----- nvinfo : EIATTR_FRAME_SIZE
	.align		4
.L_14:
        /*0024*/ 	.byte	0x04, 0x11
        /*0026*/ 	.short	(.L_16 - .L_15)
	.align		4
.L_15:
        /*0028*/ 	.word	index@(_Z16eikonal_baselinePfPKfPb)
        /*002c*/ 	.word	0x00000000


	//----- nvinfo : EIATTR_REGCOUNT
	.align		4
.L_16:
        /*0030*/ 	.byte	0x04, 0x2f
        /*0032*/ 	.short	(.L_18 - .L_17)
	.align		4
.L_17:
        /*0034*/ 	.word	index@(_Z23eikonal_improved_updatePfPKfPiiPb)
        /*0038*/ 	.word	0x00000010


	//----- nvinfo : EIATTR_FRAME_SIZE
	.align		4
.L_18:
        /*003c*/ 	.byte	0x04, 0x11
        /*003e*/ 	.short	(.L_20 - .L_19)
	.align		4
.L_19:
        /*0040*/ 	.word	index@($__internal_1_$__cuda_sm20_sqrt_rn_f32_slowpath)
        /*0044*/ 	.word	0x00000000


	//----- nvinfo : EIATTR_FRAME_SIZE
	.align		4
.L_20:
        /*0048*/ 	.byte	0x04, 0x11
        /*004a*/ 	.short	(.L_22 - .L_21)
	.align		4
.L_21:
        /*004c*/ 	.word	index@($__internal_0_$__cuda_sm20_rcp_rn_f32_slowpath)
        /*0050*/ 	.word	0x00000000


	//----- nvinfo : EIATTR_FRAME_SIZE
	.align		4
.L_22:
        /*0054*/ 	.byte	0x04, 0x11
        /*0056*/ 	.short	(.L_24 - .L_23)
	.align		4
.L_23:
        /*0058*/ 	.word	index@(_Z23eikonal_improved_updatePfPKfPiiPb)
        /*005c*/ 	.word	0x00000000


	//----- nvinfo : EIATTR_MIN_STACK_SIZE
	.align		4
.L_24:
        /*0060*/ 	.byte	0x04, 0x12
        /*0062*/ 	.short	(.L_26 - .L_25)
	.align		4
.L_25:
        /*0064*/ 	.word	index@(_Z23eikonal_improved_updatePfPKfPiiPb)
        /*0068*/ 	.word	0x00000000


	//----- nvinfo : EIATTR_MIN_STACK_SIZE
	.align		4
.L_26:
        /*006c*/ 	.byte	0x04, 0x12
        /*006e*/ 	.short	(.L_28 - .L_27)
	.align		4
.L_27:
        /*0070*/ 	.word	index@(_Z16eikonal_baselinePfPKfPb)
        /*0074*/ 	.word	0x00000000
.L_28:


//--------------------- .nv.compat                --------------------------
	.section	.nv.compat,"",@"SHT_CUDA_COMPAT_INFO"
	.align	4
        /*0000*/ 	.byte	0x02, 0x09, 0x00, 0x00, 0x02, 0x02, 0x01, 0x00, 0x02, 0x05, 0x05, 0x00, 0x03, 0x07, 0x01, 0x01
        /*0010*/ 	.byte	0x02, 0x03, 0x00, 0x00, 0x02, 0x06, 0x01, 0x00, 0x04, 0x0b, 0x08, 0x00, 0x01, 0x00, 0x00, 0x00
        /*0020*/ 	.byte	0x00, 0x00, 0x00, 0x00


//--------------------- .nv.info._Z23eikonal_improved_updatePfPKfPiiPb --------------------------
	.section	.nv.info._Z23eikonal_improved_updatePfPKfPiiPb,"",@"SHT_CUDA_INFO"
	.sectionflags	@""
	.align	4


	//----- nvinfo : EIATTR_CUDA_API_VERSION
	.align		4
        /*0000*/ 	.byte	0x04, 0x37
        /*0002*/ 	.short	(.L_30 - .L_29)
.L_29:
        /*0004*/ 	.word	0x00000082


	//----- nvinfo : EIATTR_KPARAM_INFO
	.align		4
.L_30:
        /*0008*/ 	.byte	0x04, 0x17
        /*000a*/ 	.short	(.L_32 - .L_31)
.L_31:
        /*000c*/ 	.word	0x00000000
        /*0010*/ 	.short	0x0004
        /*0012*/ 	.short	0x0020
        /*0014*/ 	.byte	0x00, 0xf5, 0x21, 0x00


	//----- nvinfo : EIATTR_KPARAM_INFO
	.align		4
.L_32:
        /*0018*/ 	.byte	0x04, 0x17
        /*001a*/ 	.short	(.L_34 - .L_33)
.L_33:
        /*001c*/ 	.word	0x00000000
        /*0020*/ 	.short	0x0003
        /*0022*/ 	.short	0x0018
        /*0024*/ 	.byte	0x00, 0xf0, 0x11, 0x00


	//----- nvinfo : EIATTR_KPARAM_INFO
	.align		4
.L_34:
        /*0028*/ 	.byte	0x04, 0x17
        /*002a*/ 	.short	(.L_36 - .L_35)
.L_35:
        /*002c*/ 	.word	0x00000000
        /*0030*/ 	.short	0x0002
        /*0032*/ 	.short	0x0010
        /*0034*/ 	.byte	0x00, 0xf5, 0x21, 0x00


	//----- nvinfo : EIATTR_KPARAM_INFO
	.align		4
.L_36:
        /*0038*/ 	.byte	0x04, 0x17
        /*003a*/ 	.short	(.L_38 - .L_37)
.L_37:
        /*003c*/ 	.word	0x00000000
        /*0040*/ 	.short	0x0001
        /*0042*/ 	.short	0x0008
        /*0044*/ 	.byte	0x00, 0xf5, 0x21, 0x00


	//----- nvinfo : EIATTR_KPARAM_INFO
	.align		4
.L_38:
        /*0048*/ 	.byte	0x04, 0x17
        /*004a*/ 	.short	(.L_40 - .L_39)
.L_39:
        /*004c*/ 	.word	0x00000000
        /*0050*/ 	.short	0x0000
        /*0052*/ 	.short	0x0000
        /*0054*/ 	.byte	0x00, 0xf5, 0x21, 0x00


	//----- nvinfo : EIATTR_SPARSE_MMA_MASK
	.align		4
.L_40:
        /*0058*/ 	.byte	0x03, 0x50
        /*005a*/ 	.short	0x0000


	//----- nvinfo : EIATTR_MAXREG_COUNT
	.align		4
        /*005c*/ 	.byte	0x03, 0x1b
        /*005e*/ 	.short	0x00ff


	//----- nvinfo : EIATTR_MERCURY_ISA_VERSION
	.align		4
        /*0060*/ 	.byte	0x03, 0x5f
        /*0062*/ 	.short	0x0101


	//----- nvinfo : EIATTR_VRC_CTA_INIT_COUNT
	.align		4
        /*0064*/ 	.byte	0x02, 0x4a
	.zero		1
	.zero		1


	//----- nvinfo : EIATTR_EXIT_INSTR_OFFSETS
	.align		4
        /*0068*/ 	.byte	0x04, 0x1c
        /*006a*/ 	.short	(.L_42 - .L_41)


	//   ....[0]....
.L_41:
        /*006c*/ 	.word	0x00000070


	//   ....[1]....
        /*0070*/ 	.word	0x00000120


	//   ....[2]....
        /*0074*/ 	.word	0x000006f0


	//   ....[3]....
        /*0078*/ 	.word	0x00000730


	//----- nvinfo : EIATTR_CRS_STACK_SIZE
	.align		4
.L_42:
        /*007c*/ 	.byte	0x04, 0x1e
        /*007e*/ 	.short	(.L_44 - .L_43)
.L_43:
        /*0080*/ 	.word	0x00000000


	//----- nvinfo : EIATTR_CBANK_PARAM_SIZE
	.align		4
.L_44:
        /*0084*/ 	.byte	0x03, 0x19
        /*0086*/ 	.short	0x0028


	//----- nvinfo : EIATTR_PARAM_CBANK
	.align		4
        /*0088*/ 	.byte	0x04, 0x0a
        /*008a*/ 	.short	(.L_46 - .L_45)
	.align		4
.L_45:
        /*008c*/ 	.word	index@(.nv.constant0._Z23eikonal_improved_updatePfPKfPiiPb)
        /*0090*/ 	.short	0x0380
        /*0092*/ 	.short	0x0028


	//----- nvinfo : EIATTR_SW_WAR
	.align		4
.L_46:
        /*0094*/ 	.byte	0x04, 0x36
        /*0096*/ 	.short	(.L_48 - .L_47)
.L_47:
        /*0098*/ 	.word	0x00000008
.L_48:


//--------------------- .nv.info._Z16eikonal_baselinePfPKfPb --------------------------
	.section	.nv.info._Z16eikonal_baselinePfPKfPb,"",@"SHT_CUDA_INFO"
	.sectionflags	@""
	.align	4


	//----- nvinfo : EIATTR_CUDA_API_VERSION
	.align		4
        /*0000*/ 	.byte	0x04, 0x37
        /*0002*/ 	.short	(.L_50 - .L_49)
.L_49:
        /*0004*/ 	.word	0x00000082


	//----- nvinfo : EIATTR_KPARAM_INFO
	.align		4
.L_50:
        /*0008*/ 	.byte	0x04, 0x17
        /*000a*/ 	.short	(.L_52 - .L_51)
.L_51:
        /*000c*/ 	.word	0x00000000
        /*0010*/ 	.short	0x0002
        /*0012*/ 	.short	0x0010
        /*0014*/ 	.byte	0x00, 0xf5, 0x21, 0x00


	//----- nvinfo : EIATTR_KPARAM_INFO
	.align		4
.L_52:
        /*0018*/ 	.byte	0x04, 0x17
        /*001a*/ 	.short	(.L_54 - .L_53)
.L_53:
        /*001c*/ 	.word	0x00000000
        /*0020*/ 	.short	0x0001
        /*0022*/ 	.short	0x0008
        /*0024*/ 	.byte	0x00, 0xf5, 0x21, 0x00


	//----- nvinfo : EIATTR_KPARAM_INFO
	.align		4
.L_54:
        /*0028*/ 	.byte	0x04, 0x17
        /*002a*/ 	.short	(.L_56 - .L_55)
.L_55:
        /*002c*/ 	.word	0x00000000
        /*0030*/ 	.short	0x0000
        /*0032*/ 	.short	0x0000
        /*0034*/ 	.byte	0x00, 0xf5, 0x21, 0x00


	//----- nvinfo : EIATTR_SPARSE_MMA_MASK
	.align		4
.L_56:
        /*0038*/ 	.byte	0x03, 0x50
        /*003a*/ 	.short	0x0000


	//----- nvinfo : EIATTR_MAXREG_COUNT
	.align		4
        /*003c*/ 	.byte	0x03, 0x1b
        /*003e*/ 	.short	0x00ff


	//----- nvinfo : EIATTR_MERCURY_ISA_VERSION
	.align		4
        /*0040*/ 	.byte	0x03, 0x5f
        /*0042*/ 	.short	0x0101


	//----- nvinfo : EIATTR_VRC_CTA_INIT_COUNT
	.align		4
        /*0044*/ 	.byte	0x02, 0x4a
	.zero		1
	.zero		1


	//----- nvinfo : EIATTR_EXIT_INSTR_OFFSETS
	.align		4
        /*0048*/ 	.byte	0x04, 0x1c
        /*004a*/ 	.short	(.L_58 - .L_57)


	//   ....[0]....
.L_57:
        /*004c*/ 	.word	0x000000c0


	//   ....[1]....
        /*0050*/ 	.word	0x00000140


	//   ....[2]....
        /*0054*/ 	.word	0x00000530


	//   ....[3]....
        /*0058*/ 	.word	0x00000570


	//----- nvinfo : EIATTR_CRS_STACK_SIZE
	.align		4
.L_58:
        /*005c*/ 	.byte	0x04, 0x1e
        /*005e*/ 	.short	(.L_60 - .L_59)
.L_59:
        /*0060*/ 	.word	0x00000000


	//----- nvinfo : EIATTR_CBANK_PARAM_SIZE
	.align		4
.L_60:
        /*0064*/ 	.byte	0x03, 0x19
        /*0066*/ 	.short	0x0018


	//----- nvinfo : EIATTR_PARAM_CBANK
	.align		4
        /*0068*/ 	.byte	0x04, 0x0a
        /*006a*/ 	.short	(.L_62 - .L_61)
	.align		4
.L_61:
        /*006c*/ 	.word	index@(.nv.constant0._Z16eikonal_baselinePfPKfPb)
        /*0070*/ 	.short	0x0380
        /*0072*/ 	.short	0x0018


	//----- nvinfo : EIATTR_SW_WAR
	.align		4
.L_62:
        /*0074*/ 	.byte	0x04, 0x36
        /*0076*/ 	.short	(.L_64 - .L_63)
.L_63:
        /*0078*/ 	.word	0x00000008
.L_64:


//--------------------- .nv.callgraph             --------------------------
	.section	.nv.callgraph,"",@"SHT_CUDA_CALLGRAPH"
	.align	4
	.sectionentsize	8
	.align		4
        /*0000*/ 	.word	0x00000000
	.align		4
        /*0004*/ 	.word	0xffffffff
	.align		4
        /*0008*/ 	.word	0x00000000
	.align		4
        /*000c*/ 	.word	0xfffffffe
	.align		4
        /*0010*/ 	.word	0x00000000
	.align		4
        /*0014*/ 	.word	0xfffffffd
	.align		4
        /*0018*/ 	.word	0x00000000
	.align		4
        /*001c*/ 	.word	0xfffffffc


//--------------------- .nv.constant4             --------------------------
	.section	.nv.constant4,"a",@progbits
	.align	8
	.align		8
.nv.constant4:
        /*0000*/ 	.dword	precalc_xorwow_matrix
	.align		8
        /*0008*/ 	.dword	precalc_xorwow_offset_matrix
	.align		8
        /*0010*/ 	.dword	mrg32k3aM1
	.align		8
        /*0018*/ 	.dword	mrg32k3aM2
	.align		8
        /*0020*/ 	.dword	mrg32k3aM1SubSeq
	.align		8
        /*0028*/ 	.dword	mrg32k3aM2SubSeq
	.align		8
        /*0030*/ 	.dword	mrg32k3aM1Seq
	.align		8
        /*0038*/ 	.dword	mrg32k3aM2Seq


//--------------------- .nv.constant3             --------------------------
	.section	.nv.constant3,"a",@progbits
	.align	8
.nv.constant3:
	.type		__cr_lgamma_table,@object
	.size		__cr_lgamma_table,(.L_8 - __cr_lgamma_table)
__cr_lgamma_table:
        /*0000*/ 	.byte	0x00, 0x00, 0x00, 0x00, 0x00, 0x00, 0x00, 0x00, 0x00, 0x00, 0x00, 0x00, 0x00, 0x00, 0x00, 0x00
        /*0010*/ 	.byte	0xef, 0x39, 0xfa, 0xfe, 0x42, 0x2e, 0xe6, 0x3f, 0x02, 0x20, 0x2a, 0xfa, 0x0b, 0xab, 0xfc, 0x3f
        /*0020*/ 	.byte	0xf9, 0x2c, 0x92, 0x7c, 0xa7, 0x6c, 0x09, 0x40, 0xc9, 0x79, 0x44, 0x3c, 0x64, 0x26, 0x13, 0x40
        /*0030*/ 	.byte	0xca, 0x01, 0xcf, 0x3a, 0x27, 0x51, 0x1a, 0x40, 0x30, 0xcc, 0x2d, 0xf3, 0xe1, 0x0c, 0x21, 0x40
        /*0040*/ 	.byte	0x0d, 0xb7, 0xfc, 0x82, 0x8e, 0x35, 0x25, 0x40
.L_8:


//--------------------- .text._Z23eikonal_improved_updatePfPKfPiiPb --------------------------
	.section	.text._Z23eikonal_improved_updatePfPKfPiiPb,"ax",@progbits
	.align	128
        .global         _Z23eikonal_improved_updatePfPKfPiiPb
        .type           _Z23eikonal_improved_updatePfPKfPiiPb,@function
        .size           _Z23eikonal_improved_updatePfPKfPiiPb,(.L_x_35 - _Z23eikonal_improved_updatePfPKfPiiPb)
        .other          _Z23eikonal_improved_updatePfPKfPiiPb,@"STO_CUDA_ENTRY STV_DEFAULT"
_Z23eikonal_improved_updatePfPKfPiiPb:
.text._Z23eikonal_improved_updatePfPKfPiiPb:
[----:B------:R-:W-:Y:S01]  /*0000*/  LDC R1, c[0x0][0x37c] ;  /* 0x0000df00ff017b82 */ /* 0x000fe20000000800 */
[----:B------:R-:W0:Y:S07]  /*0010*/  S2R R0, SR_TID.X ;  /* 0x0000000000007919 */ /* 0x000e2e0000002100 */
[----:B------:R-:W0:Y:S01]  /*0020*/  S2UR UR4, SR_CTAID.X ;  /* 0x00000000000479c3 */ /* 0x000e220000002500 */
[----:B------:R-:W1:Y:S07]  /*0030*/  LDCU UR5, c[0x0][0x398] ;  /* 0x00007300ff0577ac */ /* 0x000e6e0008000800 */
[----:B------:R-:W0:Y:S02]  /*0040*/  LDC R5, c[0x0][0x360] ;  /* 0x0000d800ff057b82 */ /* 0x000e240000000800 */
[----:B0-----:R-:W-:-:S05]  /*0050*/  IMAD R5, R5, UR4, R0 ;  /* 0x0000000405057c24 */ /* 0x001fca000f8e0200 */
[----:B-1----:R-:W-:-:S13]  /*0060*/  ISETP.GE.AND P0, PT, R5, UR5, PT ;  /* 0x0000000505007c0c */ /* 0x002fda000bf06270 */
[----:B------:R-:W-:Y:S05]  /*0070*/  @P0 EXIT ;  /* 0x000000000000094d */ /* 0x000fea0003800000 */
[----:B------:R-:W0:Y:S01]  /*0080*/  LDC.64 R2, c[0x0][0x390] ;  /* 0x0000e400ff027b82 */ /* 0x000e220000000a00 */
[----:B------:R-:W1:Y:S01]  /*0090*/  LDCU.64 UR6, c[0x0][0x358] ;  /* 0x00006b00ff0677ac */ /* 0x000e620008000a00 */
[----:B0-----:R-:W-:-:S06]  /*00a0*/  IMAD.WIDE R2, R5, 0x4, R2 ;  /* 0x0000000405027825 */ /* 0x001fcc00078e0202 */
[----:B------:R-:W0:Y:S01]  /*00b0*/  LDC.64 R4, c[0x0][0x388] ;  /* 0x0000e200ff047b82 */ /* 0x000e220000000a00 */
[----:B-1----:R-:W0:Y:S02]  /*00c0*/  LDG.E R3, desc[UR6][R2.64] ;  /* 0x0000000602037981 */ /* 0x002e24000c1e1900 */
[----:B0-----:R-:W-:-:S06]  /*00d0*/  IMAD.WIDE R4, R3, 0x4, R4 ;  /* 0x0000000403047825 */ /* 0x001fcc00078e0204 */
[----:B------:R-:W2:Y:S01]  /*00e0*/  LDG.E R4, desc[UR6][R4.64] ;  /* 0x0000000604047981 */ /* 0x000ea2000c1e1900 */
[----:B------:R-:W-:-:S04]  /*00f0*/  SHF.R.S32.HI R0, RZ, 0x1f, R3 ;  /* 0x0000001fff007819 */ /* 0x000fc80000011403 */
[----:B------:R-:W-:Y:S02]  /*0100*/  LEA.HI R0, R0, R3, RZ, 0x9 ;  /* 0x0000000300007211 */ /* 0x000fe400078f48ff */
[----:B--2---:R-:W-:-:S13]  /*0110*/  FSETP.GT.AND P0, PT, R4, 0.5, PT ;  /* 0x3f0000000400780b */ /* 0x004fda0003f04000 */
[----:B------:R-:W-:Y:S05]  /*0120*/  @!P0 EXIT ;  /* 0x000000000000894d */ /* 0x000fea0003800000 */
[----:B------:R-:W-:Y:S01]  /*0130*/  SHF.R.S32.HI R2, RZ, 0x9, R0 ;  /* 0x00000009ff027819 */ /* 0x000fe20000011400 */
[----:B------:R-:W0:Y:S01]  /*0140*/  LDCU.64 UR4, c[0x0][0x380] ;  /* 0x00007000ff0477ac */ /* 0x000e220008000a00 */
[----:B------:R-:W-:Y:S01]  /*0150*/  LOP3.LUT R0, R0, 0xfffffe00, RZ, 0xc0, !PT ;  /* 0xfffffe0000007812 */ /* 0x000fe200078ec0ff */
[----:B------:R-:W-:Y:S04]  /*0160*/  BSSY.RECONVERGENT B1, `(.L_x_0) ;  /* 0x0000013000017945 */ /* 0x000fe80003800200 */
[----:B------:R-:W-:Y:S01]  /*0170*/  BSSY.RELIABLE B0, `(.L_x_1) ;  /* 0x0000010000007945 */ /* 0x000fe20003800100 */
[----:B------:R-:W-:Y:S02]  /*0180*/  IMAD.SHL.U32 R5, R2, 0x200, RZ ;  /* 0x0000020002057824 */ /* 0x000fe400078e00ff */
[----:B------:R-:W-:-:S03]  /*0190*/  IMAD.IADD R0, R3, 0x1, -R0 ;  /* 0x0000000103007824 */ /* 0x000fc600078e0a00 */
[----:B------:R-:W-:Y:S02]  /*01a0*/  SHF.R.S32.HI R7, RZ, 0x1f, R5 ;  /* 0x0000001fff077819 */ /* 0x000fe40000011405 */
[----:B------:R-:W-:-:S04]  /*01b0*/  IADD3 R2, P0, PT, R0, R5, RZ ;  /* 0x0000000500027210 */ /* 0x000fc80007f1e0ff */
[C---:B------:R-:W-:Y:S02]  /*01c0*/  LEA.HI.X.SX32 R7, R0.reuse, R7, 0x1, P0 ;  /* 0x0000000700077211 */ /* 0x040fe400000f0eff */
[----:B------:R-:W-:Y:S02]  /*01d0*/  ISETP.GE.AND P0, PT, R0, 0x1, PT ;  /* 0x000000010000780c */ /* 0x000fe40003f06270 */
[----:B0-----:R-:W-:-:S04]  /*01e0*/  LEA R6, P1, R2, UR4, 0x2 ;  /* 0x0000000402067c11 */ /* 0x001fc8000f8210ff */
[----:B------:R-:W-:Y:S01]  /*01f0*/  LEA.HI.X R7, R2, UR5, R7, 0x2, P1 ;  /* 0x0000000502077c11 */ /* 0x000fe200088f1407 */
[----:B------:R-:W-:-:S06]  /*0200*/  IMAD.MOV.U32 R2, RZ, RZ, 0x501502f9 ;  /* 0x501502f9ff027424 */ /* 0x000fcc00078e00ff */
[----:B------:R-:W-:Y:S05]  /*0210*/  @!P0 BRA `(.L_x_2) ;  /* 0x0000000000148947 */ /* 0x000fea0003800000 */
[----:B------:R0:W5:Y:S01]  /*0220*/  LDG.E R2, desc[UR6][R6.64+-0x4] ;  /* 0xfffffc0606027981 */ /* 0x000162000c1e1900 */
[----:B------:R-:W-:Y:S01]  /*0230*/  ISETP.GT.U32.AND P0, PT, R0, 0x1fe, PT ;  /* 0x000001fe0000780c */ /* 0x000fe20003f04070 */
[----:B------:R-:W-:-:S12]  /*0240*/  HFMA2 R9, -RZ, RZ, 32.65625, 4.5359134674072265625e-05 ;  /* 0x501502f9ff097431 */ /* 0x000fd800000001ff */
[----:B------:R-:W-:Y:S05]  /*0250*/  @P0 BREAK.RELIABLE B0 ;  /* 0x0000000000000942 */ /* 0x000fea0003800100 */
[----:B0-----:R-:W-:Y:S05]  /*0260*/  @P0 BRA `(.L_x_3) ;  /* 0x0000000000080947 */ /* 0x001fea0003800000 */
.L_x_2:
[----:B------:R-:W-:Y:S05]  /*0270*/  BSYNC.RELIABLE B0 ;  /* 0x0000000000007941 */ /* 0x000fea0003800100 */
.L_x_1:
[----:B------:R0:W5:Y:S02]  /*0280*/  LDG.E R9, desc[UR6][R6.64+0x4] ;  /* 0x0000040606097981 */ /* 0x000164000c1e1900 */
.L_x_3:
[----:B------:R-:W-:Y:S05]  /*0290*/  BSYNC.RECONVERGENT B1 ;  /* 0x0000000000017941 */ /* 0x000fea0003800200 */
.L_x_0:
[----:B------:R-:W-:Y:S05]  /*02a0*/  WARPSYNC.ALL ;  /* 0x0000000000007948 */ /* 0x000fea0003800000 */
[----:B0-----:R-:W0:Y:S01]  /*02b0*/  LDC.64 R6, c[0x0][0x380] ;  /* 0x0000e000ff067b82 */ /* 0x001e220000000a00 */
[----:B------:R-:W-:Y:S01]  /*02c0*/  ISETP.GE.AND P0, PT, R3, 0x200, PT ;  /* 0x000002000300780c */ /* 0x000fe20003f06270 */
[----:B------:R-:W-:Y:S01]  /*02d0*/  BSSY.RECONVERGENT B2, `(.L_x_4) ;  /* 0x000000e000027945 */ /* 0x000fe20003800200 */
[----:B------:R-:W-:-:S03]  /*02e0*/  IADD3 R5, PT, PT, R5, -0x200, R0 ;  /* 0xfffffe0005057810 */ /* 0x000fc60007ffe000 */
[----:B------:R-:W-:Y:S01]  /*02f0*/  BSSY.RELIABLE B1, `(.L_x_5) ;  /* 0x000000a000017945 */ /* 0x000fe20003800100 */
[----:B------:R-:W-:Y:S02]  /*0300*/  IMAD.MOV.U32 R0, RZ, RZ, 0x501502f9 ;  /* 0x501502f9ff007424 */ /* 0x000fe400078e00ff */
[----:B------:R-:W-:Y:S02]  /*0310*/  IMAD.MOV.U32 R13, RZ, RZ, 0x3f800000 ;  /* 0x3f800000ff0d7424 */ /* 0x000fe400078e00ff */
[----:B0-----:R-:W-:-:S03]  /*0320*/  IMAD.WIDE R6, R5, 0x4, R6 ;  /* 0x0000000405067825 */ /* 0x001fc600078e0206 */
[----:B------:R-:W-:Y:S05]  /*0330*/  @!P0 BRA `(.L_x_6) ;  /* 0x0000000000148947 */ /* 0x000fea0003800000 */
[----:B------:R0:W5:Y:S01]  /*0340*/  LDG.E R0, desc[UR6][R6.64] ;  /* 0x0000000606007981 */ /* 0x000162000c1e1900 */
[----:B------:R-:W-:Y:S02]  /*0350*/  ISETP.GT.U32.AND P0, PT, R3, 0x3fdff, PT ;  /* 0x0003fdff0300780c */ /* 0x000fe40003f04070 */
[----:B------:R-:W-:-:S11]  /*0360*/  MOV R11, 0x501502f9 ;  /* 0x501502f9000b7802 */ /* 0x000fd60000000f00 */
[----:B------:R-:W-:Y:S05]  /*0370*/  @P0 BREAK.RELIABLE B1 ;  /* 0x0000000000010942 */ /* 0x000fea0003800100 */
[----:B0-----:R-:W-:Y:S05]  /*0380*/  @P0 BRA `(.L_x_7) ;  /* 0x0000000000080947 */ /* 0x001fea0003800000 */
.L_x_6:
[----:B------:R-:W-:Y:S05]  /*0390*/  BSYNC.RELIABLE B1 ;  /* 0x0000000000017941 */ /* 0x000fea0003800100 */
.L_x_5:
[----:B------:R0:W5:Y:S02]  /*03a0*/  LDG.E R11, desc[UR6][R6.64+0x1000] ;  /* 0x00100006060b7981 */ /* 0x000164000c1e1900 */
.L_x_7:
[----:B------:R-:W-:Y:S05]  /*03b0*/  BSYNC.RECONVERGENT B2 ;  /* 0x0000000000027941 */ /* 0x000fea0003800200 */
.L_x_4:
[----:B------:R-:W-:Y:S05]  /*03c0*/  WARPSYNC.ALL ;  /* 0x0000000000007948 */ /* 0x000fea0003800000 */
[----:B------:R-:W-:-:S05]  /*03d0*/  VIADD R5, R13, 0x1800000 ;  /* 0x018000000d057836 */ /* 0x000fca0000000000 */
[----:B0-----:R-:W-:Y:S02]  /*03e0*/  LOP3.LUT R6, R5, 0x7f800000, RZ, 0xc0, !PT ;  /* 0x7f80000005067812 */ /* 0x001fe400078ec0ff */
[----:B-----5:R-:W-:Y:S02]  /*03f0*/  FMNMX R5, R9, R2, PT ;  /* 0x0000000209057209 */ /* 0x020fe40003800000 */
[----:B------:R-:W-:Y:S02]  /*0400*/  ISETP.GT.U32.AND P0, PT, R6, 0x1ffffff, PT ;  /* 0x01ffffff0600780c */ /* 0x000fe40003f04070 */
[----:B------:R-:W-:-:S05]  /*0410*/  FMNMX R6, R11, R0, PT ;  /* 0x000000000b067209 */ /* 0x000fca0003800000 */
[----:B------:R-:W-:-:S06]  /*0420*/  FADD R7, R5, -R6 ;  /* 0x8000000605077221 */ /* 0x000fcc0000000000 */
[----:B------:R-:W-:Y:S05]  /*0430*/  @P0 BRA `(.L_x_8) ;  /* 0x0000000000100947 */ /* 0x000fea0003800000 */
[----:B------:R-:W-:Y:S01]  /*0440*/  MOV R8, 0x470 ;  /* 0x0000047000087802 */ /* 0x000fe20000000f00 */
[----:B------:R-:W-:-:S06]  /*0450*/  UMOV UR4, 0x3f800000 ;  /* 0x3f80000000047882 */ /* 0x000fcc0000000000 */
[----:B------:R-:W-:Y:S05]  /*0460*/  CALL.REL.NOINC `($__internal_0_$__cuda_sm20_rcp_rn_f32_slowpath) ;  /* 0x0000000000b47944 */ /* 0x000fea0003c00000 */
[----:B------:R-:W-:Y:S05]  /*0470*/  BRA `(.L_x_9) ;  /* 0x0000000000107947 */ /* 0x000fea0003800000 */
.L_x_8:
[----:B------:R-:W0:Y:S02]  /*0480*/  MUFU.RCP R0, R13 ;  /* 0x0000000d00007308 */ /* 0x000e240000001000 */
[----:B0-----:R-:W-:-:S04]  /*0490*/  FFMA R2, R0, R13, -1 ;  /* 0xbf80000000027423 */ /* 0x001fc8000000000d */
[----:B------:R-:W-:-:S04]  /*04a0*/  FADD.FTZ R9, -R2, -RZ ;  /* 0x800000ff02097221 */ /* 0x000fc80000010100 */
[----:B------:R-:W-:-:S07]  /*04b0*/  FFMA R0, R0, R9, R0 ;  /* 0x0000000900007223 */ /* 0x000fce0000000000 */
.L_x_9:
[----:B------:R-:W-:Y:S01]  /*04c0*/  FSETP.GE.AND P0, PT, |R7|, R0, PT ;  /* 0x000000000700720b */ /* 0x000fe20003f06200 */
[----:B------:R-:W-:-:S12]  /*04d0*/  BSSY.RECONVERGENT B2, `(.L_x_10) ;  /* 0x000001d000027945 */ /* 0x000fd80003800200 */
[----:B------:R-:W-:-:S05]  /*04e0*/  @P0 FMNMX R7, R5, R6, PT ;  /* 0x0000000605070209 */ /* 0x000fca0003800000 */
[----:B------:R-:W-:Y:S01]  /*04f0*/  @P0 FADD R7, R7, R0 ;  /* 0x0000000007070221 */ /* 0x000fe20000000000 */
[----:B------:R-:W-:Y:S06]  /*0500*/  @P0 BRA `(.L_x_11) ;  /* 0x0000000000640947 */ /* 0x000fec0003800000 */
[----:B------:R-:W-:Y:S01]  /*0510*/  IMAD.MOV.U32 R7, RZ, RZ, 0x3f800000 ;  /* 0x3f800000ff077424 */ /* 0x000fe200078e00ff */
[----:B------:R-:W-:Y:S01]  /*0520*/  FSETP.GT.AND P0, PT, R4, 0.5, PT ;  /* 0x3f0000000400780b */ /* 0x000fe20003f04000 */
[----:B------:R-:W-:Y:S01]  /*0530*/  FMUL R0, R6, R6 ;  /* 0x0000000606007220 */ /* 0x000fe20000400000 */
[----:B------:R-:W-:Y:S01]  /*0540*/  FADD R9, R5, R6 ;  /* 0x0000000605097221 */ /* 0x000fe20000000000 */
[----:B------:R-:W-:Y:S01]  /*0550*/  BSSY.RECONVERGENT B3, `(.L_x_12) ;  /* 0x0000012000037945 */ /* 0x000fe20003800200 */
[----:B------:R-:W-:Y:S01]  /*0560*/  FSEL R7, R7, 10000, P0 ;  /* 0x461c400007077808 */ /* 0x000fe20000000000 */
[----:B------:R-:W-:-:S04]  /*0570*/  FFMA R0, R5, R5, R0 ;  /* 0x0000000505007223 */ /* 0x000fc80000000000 */
[----:B------:R-:W-:-:S04]  /*0580*/  FADD R0, R0, -R7 ;  /* 0x8000000700007221 */ /* 0x000fc80000000000 */
[----:B------:R-:W-:-:S04]  /*0590*/  FADD R0, R0, R0 ;  /* 0x0000000000007221 */ /* 0x000fc80000000000 */
[----:B------:R-:W-:-:S04]  /*05a0*/  FFMA R5, R9, R9, -R0 ;  /* 0x0000000909057223 */ /* 0x000fc80000000800 */
[----:B------:R0:W1:Y:S01]  /*05b0*/  MUFU.RSQ R2, R5 ;  /* 0x0000000500027308 */ /* 0x0000620000001400 */
[----:B------:R-:W-:-:S04]  /*05c0*/  IADD3 R0, PT, PT, R5, -0xd000000, RZ ;  /* 0xf300000005007810 */ /* 0x000fc80007ffe0ff */
[----:B------:R-:W-:-:S13]  /*05d0*/  ISETP.GT.U32.AND P0, PT, R0, 0x727fffff, PT ;  /* 0x727fffff0000780c */ /* 0x000fda0003f04070 */
[----:B01----:R-:W-:Y:S05]  /*05e0*/  @!P0 BRA `(.L_x_13) ;  /* 0x0000000000108947 */ /* 0x003fea0003800000 */
[----:B------:R-:W-:-:S07]  /*05f0*/  MOV R8, 0x610 ;  /* 0x0000061000087802 */ /* 0x000fce0000000f00 */
[----:B------:R-:W-:Y:S05]  /*0600*/  CALL.REL.NOINC `($__internal_1_$__cuda_sm20_sqrt_rn_f32_slowpath) ;  /* 0x00000004001c7944 */ /* 0x000fea0003c00000 */
[----:B------:R-:W-:Y:S01]  /*0610*/  IMAD.MOV.U32 R0, RZ, RZ, R2 ;  /* 0x000000ffff007224 */ /* 0x000fe200078e0002 */
[----:B------:R-:W-:Y:S06]  /*0620*/  BRA `(.L_x_14) ;  /* 0x0000000000107947 */ /* 0x000fec0003800000 */
.L_x_13:
[----:B------:R-:W-:Y:S01]  /*0630*/  FMUL.FTZ R0, R5, R2 ;  /* 0x0000000205007220 */ /* 0x000fe20000410000 */
[----:B------:R-:W-:-:S03]  /*0640*/  FMUL.FTZ R2, R2, 0.5 ;  /* 0x3f00000002027820 */ /* 0x000fc60000410000 */
[----:B------:R-:W-:-:S04]  /*0650*/  FFMA R5, -R0, R0, R5 ;  /* 0x0000000000057223 */ /* 0x000fc80000000105 */
[----:B------:R-:W-:-:S07]  /*0660*/  FFMA R0, R5, R2, R0 ;  /* 0x0000000205007223 */ /* 0x000fce0000000000 */
.L_x_14:
[----:B------:R-:W-:Y:S05]  /*0670*/  BSYNC.RECONVERGENT B3 ;  /* 0x0000000000037941 */ /* 0x000fea0003800200 */
.L_x_12:
[----:B------:R-:W-:-:S04]  /*0680*/  FADD R0, R9, R0 ;  /* 0x0000000009007221 */ /* 0x000fc80000000000 */
[----:B------:R-:W-:-:S07]  /*0690*/  FMUL R7, R0, 0.5 ;  /* 0x3f00000000077820 */ /* 0x000fce0000400000 */
.L_x_11:
[----:B------:R-:W-:Y:S05]  /*06a0*/  BSYNC.RECONVERGENT B2 ;  /* 0x0000000000027941 */ /* 0x000fea0003800200 */
.L_x_10:
[----:B------:R-:W0:Y:S02]  /*06b0*/  LDC.64 R4, c[0x0][0x380] ;  /* 0x0000e000ff047b82 */ /* 0x000e240000000a00 */
[----:B0-----:R-:W-:-:S05]  /*06c0*/  IMAD.WIDE R2, R3, 0x4, R4 ;  /* 0x0000000403027825 */ /* 0x001fca00078e0204 */
[----:B------:R-:W2:Y:S02]  /*06d0*/  LDG.E R0, desc[UR6][R2.64] ;  /* 0x0000000602007981 */ /* 0x000ea4000c1e1900 */
[----:B--2---:R-:W-:-:S13]  /*06e0*/  FSETP.GEU.AND P0, PT, R7, R0, PT ;  /* 0x000000000700720b */ /* 0x004fda0003f0e000 */
[----:B------:R-:W-:Y:S05]  /*06f0*/  @P0 EXIT ;  /* 0x000000000000094d */ /* 0x000fea0003800000 */
[----:B------:R-:W0:Y:S01]  /*0700*/  LDC.64 R4, c[0x0][0x3a0] ;  /* 0x0000e800ff047b82 */ /* 0x000e220000000a00 */
[----:B------:R-:W-:Y:S04]  /*0710*/  STG.E desc[UR6][R2.64], R7 ;  /* 0x0000000702007986 */ /* 0x000fe8000c101906 */
[----:B0-----:R-:W-:Y:S01]  /*0720*/  STG.E.U8 desc[UR6][R4.64], RZ ;  /* 0x000000ff04007986 */ /* 0x001fe2000c101106 */
[----:B------:R-:W-:Y:S05]  /*0730*/  EXIT ;  /* 0x000000000000794d */ /* 0x000fea0003800000 */
        .weak           $__internal_0_$__cuda_sm20_rcp_rn_f32_slowpath
        .type           $__internal_0_$__cuda_sm20_rcp_rn_f32_slowpath,@function
        .size           $__internal_0_$__cuda_sm20_rcp_rn_f32_slowpath,($__internal_1_$__cuda_sm20_sqrt_rn_f32_slowpath - $__internal_0_$__cuda_sm20_rcp_rn_f32_slowpath)
$__internal_0_$__cuda_sm20_rcp_rn_f32_slowpath:
[----:B------:R-:W-:Y:S01]  /*0740*/  USHF.L.U32 UR4, UR4, 0x1, URZ ;  /* 0x0000000104047899 */ /* 0x000fe200080006ff */
[----:B------:R-:W-:-:S03]  /*0750*/  IMAD.MOV.U32 R0, RZ, RZ, 0x3f800000 ;  /* 0x3f800000ff007424 */ /* 0x000fc600078e00ff */
[----:B------:R-:W-:-:S04]  /*0760*/  USHF.R.U32.HI UR4, URZ, 0x18, UR4 ;  /* 0x00000018ff047899 */ /* 0x000fc80008011604 */
[----:B------:R-:W-:-:S09]  /*0770*/  UISETP.NE.U32.AND UP0, UPT, UR4, URZ, UPT ;  /* 0x000000ff0400728c */ /* 0x000fd2000bf05070 */
[----:B------:R-:W-:Y:S05]  /*0780*/  BRA.U UP0, `(.L_x_15) ;  /* 0x0000000100287547 */ /* 0x000fea000b800000 */
[----:B------:R-:W-:-:S04]  /*0790*/  SHF.L.U32 R2, R0, 0x1, RZ ;  /* 0x0000000100027819 */ /* 0x000fc800000006ff */
[----:B------:R-:W-:-:S13]  /*07a0*/  ISETP.NE.AND P0, PT, R2, RZ, PT ;  /* 0x000000ff0200720c */ /* 0x000fda0003f05270 */
[----:B------:R-:W-:Y:S01]  /*07b0*/  @P0 FFMA R10, R0, 1.84467440737095516160e+19, RZ ;  /* 0x5f800000000a0823 */ /* 0x000fe200000000ff */
[----:B------:R-:W-:Y:S08]  /*07c0*/  @!P0 MUFU.RCP R9, R0 ;  /* 0x0000000000098308 */ /* 0x000ff00000001000 */
[----:B------:R-:W0:Y:S02]  /*07d0*/  @P0 MUFU.RCP R11, R10 ;  /* 0x0000000a000b0308 */ /* 0x000e240000001000 */
[----:B0-----:R-:W-:-:S04]  /*07e0*/  @P0 FFMA R2, R10, R11, -1 ;  /* 0xbf8000000a020423 */ /* 0x001fc8000000000b */
[----:B------:R-:W-:-:S04]  /*07f0*/  @P0 FADD.FTZ R2, -R2, -RZ ;  /* 0x800000ff02020221 */ /* 0x000fc80000010100 */
[----:B------:R-:W-:-:S04]  /*0800*/  @P0 FFMA R2, R11, R2, R11 ;  /* 0x000000020b020223 */ /* 0x000fc8000000000b */
[----:B------:R-:W-:Y:S01]  /*0810*/  @P0 FFMA R9, R2, 1.84467440737095516160e+19, RZ ;  /* 0x5f80000002090823 */ /* 0x000fe200000000ff */
[----:B------:R-:W-:Y:S06]  /*0820*/  BRA `(.L_x_16) ;  /* 0x0000000000887947 */ /* 0x000fec0003800000 */
.L_x_15:
[----:B------:R-:W-:-:S04]  /*0830*/  UIADD3 UR5, UPT, UPT, UR4, -0xfd, URZ ;  /* 0xffffff0304057890 */ /* 0x000fc8000fffe0ff */
[----:B------:R-:W-:-:S09]  /*0840*/  UISETP.GT.U32.AND UP0, UPT, UR5, 0x1, UPT ;  /* 0x000000010500788c */ /* 0x000fd2000bf04070 */
[----:B------:R-:W-:Y:S05]  /*0850*/  BRA.U UP0, `(.L_x_17) ;  /* 0x0000000100787547 */ /* 0x000fea000b800000 */
[----:B------:R-:W-:Y:S01]  /*0860*/  LOP3.LUT R2, R0, 0x7fffff, RZ, 0xc0, !PT ;  /* 0x007fffff00027812 */ /* 0x000fe200078ec0ff */
[----:B------:R-:W-:Y:S01]  /*0870*/  IMAD.MOV.U32 R12, RZ, RZ, 0x3 ;  /* 0x00000003ff0c7424 */ /* 0x000fe200078e00ff */
[----:B------:R-:W-:Y:S02]  /*0880*/  UIADD3 UR4, UPT, UPT, UR4, -0xfc, URZ ;  /* 0xffffff0404047890 */ /* 0x000fe4000fffe0ff */
[----:B------:R-:W-:Y:S02]  /*0890*/  LOP3.LUT R2, R2, 0x3f800000, RZ, 0xfc, !PT ;  /* 0x3f80000002027812 */ /* 0x000fe400078efcff */
[----:B------:R-:W-:Y:S02]  /*08a0*/  SHF.L.U32 R12, R12, UR5, RZ ;  /* 0x000000050c0c7c19 */ /* 0x000fe400080006ff */
[----:B------:R-:W0:Y:S02]  /*08b0*/  MUFU.RCP R9, R2 ;  /* 0x0000000200097308 */ /* 0x000e240000001000 */
[----:B0-----:R-:W-:-:S04]  /*08c0*/  FFMA R10, R2, R9, -1 ;  /* 0xbf800000020a7423 */ /* 0x001fc80000000009 */
[----:B------:R-:W-:-:S04]  /*08d0*/  FADD.FTZ R10, -R10, -RZ ;  /* 0x800000ff0a0a7221 */ /* 0x000fc80000010100 */
[CCC-:B------:R-:W-:Y:S01]  /*08e0*/  FFMA.RM R11, R9.reuse, R10.reuse, R9.reuse ;  /* 0x0000000a090b7223 */ /* 0x1c0fe20000004009 */
[----:B------:R-:W-:-:S04]  /*08f0*/  FFMA.RP R10, R9, R10, R9 ;  /* 0x0000000a090a7223 */ /* 0x000fc80000008009 */
[C---:B------:R-:W-:Y:S02]  /*0900*/  LOP3.LUT R9, R11.reuse, 0x7fffff, RZ, 0xc0, !PT ;  /* 0x007fffff0b097812 */ /* 0x040fe400078ec0ff */
[----:B------:R-:W-:Y:S02]  /*0910*/  FSETP.NEU.FTZ.AND P0, PT, R11, R10, PT ;  /* 0x0000000a0b00720b */ /* 0x000fe40003f1d000 */
[----:B------:R-:W-:Y:S02]  /*0920*/  LOP3.LUT R9, R9, 0x800000, RZ, 0xfc, !PT ;  /* 0x0080000009097812 */ /* 0x000fe400078efcff */
[----:B------:R-:W-:Y:S02]  /*0930*/  SEL R10, RZ, 0xffffffff, !P0 ;  /* 0xffffffffff0a7807 */ /* 0x000fe40004000000 */
[----:B------:R-:W-:-:S03]  /*0940*/  LOP3.LUT R12, R12, R9, RZ, 0xc0, !PT ;  /* 0x000000090c0c7212 */ /* 0x000fc600078ec0ff */
[----:B------:R-:W-:Y:S01]  /*0950*/  IMAD.MOV R10, RZ, RZ, -R10 ;  /* 0x000000ffff0a7224 */ /* 0x000fe200078e0a0a */
[----:B------:R-:W-:-:S04]  /*0960*/  SHF.R.U32.HI R12, RZ, UR5, R12 ;  /* 0x00000005ff0c7c19 */ /* 0x000fc8000801160c */
[--C-:B------:R-:W-:Y:S02]  /*0970*/  LOP3.LUT P1, RZ, R10, UR5, R9.reuse, 0xf8, !PT ;  /* 0x000000050aff7c12 */ /* 0x100fe4000f82f809 */
[C---:B------:R-:W-:Y:S02]  /*0980*/  LOP3.LUT P0, RZ, R12.reuse, 0x1, RZ, 0xc0, !PT ;  /* 0x000000010cff7812 */ /* 0x040fe4000780c0ff */
[----:B------:R-:W-:Y:S02]  /*0990*/  LOP3.LUT P2, RZ, R12, 0x2, RZ, 0xc0, !PT ;  /* 0x000000020cff7812 */ /* 0x000fe4000784c0ff */
[----:B------:R-:W-:Y:S02]  /*09a0*/  SHF.R.U32.HI R9, RZ, UR4, R9 ;  /* 0x00000004ff097c19 */ /* 0x000fe40008011609 */
[----:B------:R-:W-:Y:S02]  /*09b0*/  PLOP3.LUT P0, PT, P0, P1, P2, 0xe0, 0x0 ;  /* 0x000000000000781c */ /* 0x000fe40000703c20 */
[----:B------:R-:W-:-:S02]  /*09c0*/  LOP3.LUT P1, RZ, R0, 0x7fffff, RZ, 0xc0, !PT ;  /* 0x007fffff00ff7812 */ /* 0x000fc4000782c0ff */
[----:B------:R-:W-:-:S04]  /*09d0*/  SEL R2, RZ, 0x1, !P0 ;  /* 0x00000001ff027807 */ /* 0x000fc80004000000 */
[----:B------:R-:W-:-:S04]  /*09e0*/  IADD3 R2, PT, PT, -R2, RZ, RZ ;  /* 0x000000ff02027210 */ /* 0x000fc80007ffe1ff */
[----:B------:R-:W-:-:S13]  /*09f0*/  ISETP.GE.AND P0, PT, R2, RZ, PT ;  /* 0x000000ff0200720c */ /* 0x000fda0003f06270 */
[----:B------:R-:W-:-:S04]  /*0a00*/  @!P0 VIADD R9, R9, 0x1 ;  /* 0x0000000109098836 */ /* 0x000fc80000000000 */
[----:B------:R-:W-:-:S05]  /*0a10*/  @!P1 IMAD.SHL.U32 R9, R9, 0x2, RZ ;  /* 0x0000000209099824 */ /* 0x000fca00078e00ff */
[----:B------:R-:W-:Y:S01]  /*0a20*/  LOP3.LUT R9, R9, 0x80000000, R0, 0xf8, !PT ;  /* 0x8000000009097812 */ /* 0x000fe200078ef800 */
[----:B------:R-:W-:Y:S06]  /*0a30*/  BRA `(.L_x_16) ;  /* 0x0000000000047947 */ /* 0x000fec0003800000 */
.L_x_17:
[----:B------:R0:W1:Y:S02]  /*0a40*/  MUFU.RCP R9, R0 ;  /* 0x0000000000097308 */ /* 0x0000640000001000 */
.L_x_16:
[----:B01----:R-:W-:Y:S01]  /*0a50*/  MOV R0, R9 ;  /* 0x0000000900007202 */ /* 0x003fe20000000f00 */
[----:B------:R-:W-:-:S04]  /*0a60*/  IMAD.MOV.U32 R9, RZ, RZ, 0x0 ;  /* 0x00000000ff097424 */ /* 0x000fc800078e00ff */
[----:B------:R-:W-:Y:S05]  /*0a70*/  RET.REL.NODEC R8 `(_Z23eikonal_improved_updatePfPKfPiiPb) ;  /* 0xfffffff408607950 */ /* 0x000fea0003c3ffff */
        .weak           $__internal_1_$__cuda_sm20_sqrt_rn_f32_slowpath
        .type           $__internal_1_$__cuda_sm20_sqrt_rn_f32_slowpath,@function
        .size           $__internal_1_$__cuda_sm20_sqrt_rn_f32_slowpath,(.L_x_35 - $__internal_1_$__cuda_sm20_sqrt_rn_f32_slowpath)
$__internal_1_$__cuda_sm20_sqrt_rn_f32_slowpath:
[----:B------:R-:W-:-:S13]  /*0a80*/  LOP3.LUT P0, RZ, R5, 0x7fffffff, RZ, 0xc0, !PT ;  /* 0x7fffffff05ff7812 */ /* 0x000fda000780c0ff */
[----:B------:R-:W-:Y:S01]  /*0a90*/  @!P0 IMAD.MOV.U32 R2, RZ, RZ, R5 ;  /* 0x000000ffff028224 */ /* 0x000fe200078e0005 */
[----:B------:R-:W-:Y:S06]  /*0aa0*/  @!P0 BRA `(.L_x_18) ;  /* 0x0000000000448947 */ /* 0x000fec0003800000 */
[----:B------:R-:W-:Y:S02]  /*0ab0*/  FSETP.GEU.FTZ.AND P0, PT, R5, RZ, PT ;  /* 0x000000ff0500720b */ /* 0x000fe40003f1e000 */
[----:B------:R-:W-:-:S11]  /*0ac0*/  MOV R0, R5 ;  /* 0x0000000500007202 */ /* 0x000fd60000000f00 */
[----:B------:R-:W-:Y:S01]  /*0ad0*/  @!P0 IMAD.MOV.U32 R2, RZ, RZ, 0x7fffffff ;  /* 0x7fffffffff028424 */ /* 0x000fe200078e00ff */
[----:B------:R-:W-:Y:S06]  /*0ae0*/  @!P0 BRA `(.L_x_18) ;  /* 0x0000000000348947 */ /* 0x000fec0003800000 */
[----:B------:R-:W-:-:S13]  /*0af0*/  FSETP.GTU.FTZ.AND P0, PT, |R0|, +INF , PT ;  /* 0x7f8000000000780b */ /* 0x000fda0003f1c200 */
[----:B------:R-:W-:Y:S01]  /*0b00*/  @P0 FADD.FTZ R2, R0, 1 ;  /* 0x3f80000000020421 */ /* 0x000fe20000010000 */
[----:B------:R-:W-:Y:S06]  /*0b10*/  @P0 BRA `(.L_x_18) ;  /* 0x0000000000280947 */ /* 0x000fec0003800000 */
[----:B------:R-:W-:-:S13]  /*0b20*/  FSETP.NEU.FTZ.AND P0, PT, |R0|, +INF , PT ;  /* 0x7f8000000000780b */ /* 0x000fda0003f1d200 */
[----:B------:R-:W-:-:S04]  /*0b30*/  @P0 FFMA R4, R0, 1.84467440737095516160e+19, RZ ;  /* 0x5f80000000040823 */ /* 0x000fc800000000ff */
[----:B------:R-:W0:Y:S02]  /*0b40*/  @P0 MUFU.RSQ R5, R4 ;  /* 0x0000000400050308 */ /* 0x000e240000001400 */
[----:B0-----:R-:W-:Y:S01]  /*0b50*/  @P0 FMUL.FTZ R7, R4, R5 ;  /* 0x0000000504070220 */ /* 0x001fe20000410000 */
[----:B------:R-:W-:-:S03]  /*0b60*/  @P0 FMUL.FTZ R5, R5, 0.5 ;  /* 0x3f00000005050820 */ /* 0x000fc60000410000 */
[----:B------:R-:W-:-:S04]  /*0b70*/  @P0 FADD.FTZ R2, -R7, -RZ ;  /* 0x800000ff07020221 */ /* 0x000fc80000010100 */
[----:B------:R-:W-:Y:S01]  /*0b80*/  @P0 FFMA R6, R7, R2, R4 ;  /* 0x0000000207060223 */ /* 0x000fe20000000004 */
[----:B------:R-:W-:-:S03]  /*0b90*/  @!P0 IMAD.MOV.U32 R2, RZ, RZ, R0 ;  /* 0x000000ffff028224 */ /* 0x000fc600078e0000 */
[----:B------:R-:W-:-:S04]  /*0ba0*/  @P0 FFMA R5, R6, R5, R7 ;  /* 0x0000000506050223 */ /* 0x000fc80000000007 */
[----:B------:R-:W-:-:S07]  /*0bb0*/  @P0 FMUL.FTZ R2, R5, 2.3283064365386962891e-10 ;  /* 0x2f80000005020820 */ /* 0x000fce0000410000 */
.L_x_18:
[----:B------:R-:W-:Y:S01]  /*0bc0*/  MOV R4, R8 ;  /* 0x0000000800047202 */ /* 0x000fe20000000f00 */
[----:B------:R-:W-:-:S04]  /*0bd0*/  IMAD.MOV.U32 R5, RZ, RZ, 0x0 ;  /* 0x00000000ff057424 */ /* 0x000fc800078e00ff */
[----:B------:R-:W-:Y:S05]  /*0be0*/  RET.REL.NODEC R4 `(_Z23eikonal_improved_updatePfPKfPiiPb) ;  /* 0xfffffff404047950 */ /* 0x000fea0003c3ffff */
.L_x_19:
[----:B------:R-:W-:-:S00]  /*0bf0*/  BRA `(.L_x_19) ;  /* 0xfffffffc00fc7947 */ /* 0x000fc0000383ffff */
[----:B------:R-:W-:-:S00]  /*0c00*/  NOP ;  /* 0x0000000000007918 */ /* 0x000fc00000000000 */
[----:B------:R-:W-:-:S00]  /*0c10*/  NOP ;  /* 0x0000000000007918 */ /* 0x000fc00000000000 */
[----:B------:R-:W-:-:S00]  /*0c20*/  NOP ;  /* 0x0000000000007918 */ /* 0x000fc00000000000 */
[----:B------:R-:W-:-:S00]  /*0c30*/  NOP ;  /* 0x0000000000007918 */ /* 0x000fc00000000000 */
[----:B------:R-:W-:-:S00]  /*0c40*/  NOP ;  /* 0x0000000000007918 */ /* 0x000fc00000000000 */
[----:B------:R-:W-:-:S00]  /*0c50*/  NOP ;  /* 0x0000000000007918 */ /* 0x000fc00000000000 */
[----:B------:R-:W-:-:S00]  /*0c60*/  NOP ;  /* 0x0000000000007918 */ /* 0x000fc00000000000 */
[----:B------:R-:W-:-:S00]  /*0c70*/  NOP ;  /* 0x0000000000007918 */ /* 0x000fc00000000000 */
.L_x_35:


//--------------------- .text._Z16eikonal_baselinePfPKfPb --------------------------
	.section	.text._Z16eikonal_baselinePfPKfPb,"ax",@progbits
	.align	128
        .global         _Z16eikonal_baselinePfPKfPb
        .type           _Z16eikonal_baselinePfPKfPb,@function
        .size           _Z16eikonal_baselinePfPKfPb,(.L_x_37 - _Z16eikonal_baselinePfPKfPb)
        .other          _Z16eikonal_baselinePfPKfPb,@"STO_CUDA_ENTRY STV_DEFAULT"
_Z16eikonal_baselinePfPKfPb:
.text._Z16eikonal_baselinePfPKfPb:
[----:B------:R-:W-:Y:S01]  /*0000*/  LDC R1, c[0x0][0x37c] ;  /* 0x0000df00ff017b82 */ /* 0x000fe20000000800 */
[----:B------:R-:W0:Y:S07]  /*0010*/  S2R R2, SR_TID.Y ;  /* 0x0000000000027919 */ /* 0x000e2e0000002200 */
[----:B------:R-:W1:Y:S01]  /*0020*/  LDC R0, c[0x0][0x360] ;  /* 0x0000d800ff007b82 */ /* 0x000e620000000800 */
[----:B------:R-:W1:Y:S07]  /*0030*/  S2R R3, SR_TID.X ;  /* 0x0000000000037919 */ /* 0x000e6e0000002100 */
[----:B------:R-:W0:Y:S08]  /*0040*/  S2UR UR5, SR_CTAID.Y ;  /* 0x00000000000579c3 */ /* 0x000e300000002600 */
[----:B------:R-:W0:Y:S08]  /*0050*/  LDC R5, c[0x0][0x364] ;  /* 0x0000d900ff057b82 */ /* 0x000e300000000800 */
[----:B------:R-:W1:Y:S01]  /*0060*/  S2UR UR4, SR_CTAID.X ;  /* 0x00000000000479c3 */ /* 0x000e620000002500 */
[----:B0-----:R-:W-:-:S02]  /*0070*/  IMAD R5, R5, UR5, R2 ;  /* 0x0000000505057c24 */ /* 0x001fc4000f8e0202 */
[----:B-1----:R-:W-:Y:S02]  /*0080*/  IMAD R0, R0, UR4, R3 ;  /* 0x0000000400007c24 */ /* 0x002fe4000f8e0203 */
[----:B------:R-:W-:-:S05]  /*0090*/  VIADD R3, R5, 0xfffffe01 ;  /* 0xfffffe0105037836 */ /* 0x000fca0000000000 */
[----:B------:R-:W-:-:S04]  /*00a0*/  VIADDMNMX.U32 R3, R0, 0xfffffe01, R3, PT ;  /* 0xfffffe0100037846 */ /* 0x000fc80003800003 */
[----:B------:R-:W-:-:S13]  /*00b0*/  ISETP.GE.U32.AND P0, PT, R3, -0x1fe, PT ;  /* 0xfffffe020300780c */ /* 0x000fda0003f06070 */
[----:B------:R-:W-:Y:S05]  /*00c0*/  @!P0 EXIT ;  /* 0x000000000000894d */ /* 0x000fea0003800000 */
[----:B------:R-:W0:Y:S01]  /*00d0*/  LDC.64 R2, c[0x0][0x388] ;  /* 0x0000e200ff027b82 */ /* 0x000e220000000a00 */
[----:B------:R-:W1:Y:S01]  /*00e0*/  LDCU.64 UR4, c[0x0][0x358] ;  /* 0x00006b00ff0477ac */ /* 0x000e620008000a00 */
[----:B------:R-:W-:-:S06]  /*00f0*/  IMAD R7, R5, 0x200, R0 ;  /* 0x0000020005077824 */ /* 0x000fcc00078e0200 */
[----:B------:R-:W2:Y:S01]  /*0100*/  LDC.64 R4, c[0x0][0x380] ;  /* 0x0000e000ff047b82 */ /* 0x000ea20000000a00 */
[----:B0-----:R-:W-:-:S06]  /*0110*/  IMAD.WIDE.U32 R2, R7, 0x4, R2 ;  /* 0x0000000407027825 */ /* 0x001fcc00078e0002 */
[----:B-1----:R-:W3:Y:S02]  /*0120*/  LDG.E R3, desc[UR4][R2.64] ;  /* 0x0000000402037981 */ /* 0x002ee4000c1e1900 */
[----:B---3--:R-:W-:-:S13]  /*0130*/  FSETP.GT.AND P0, PT, R3, 0.5, PT ;  /* 0x3f0000000300780b */ /* 0x008fda0003f04000 */
[----:B--2---:R-:W-:Y:S05]  /*0140*/  @!P0 EXIT ;  /* 0x000000000000894d */ /* 0x004fea0003800000 */
[C---:B------:R-:W-:Y:S01]  /*0150*/  IADD3 R9, PT, PT, R7.reuse, -0x1, RZ ;  /* 0xffffffff07097810 */ /* 0x040fe20007ffe0ff */
[C---:B------:R-:W-:Y:S01]  /*0160*/  VIADD R11, R7.reuse, 0x200 ;  /* 0x00000200070b7836 */ /* 0x040fe20000000000 */
[----:B------:R-:W-:-:S03]  /*0170*/  IADD3 R13, PT, PT, R7, -0x200, RZ ;  /* 0xfffffe00070d7810 */ /* 0x000fc60007ffe0ff */
[----:B------:R-:W-:-:S04]  /*0180*/  IMAD.WIDE.U32 R8, R9, 0x4, R4 ;  /* 0x0000000409087825 */ /* 0x000fc800078e0004 */
[--C-:B------:R-:W-:Y:S02]  /*0190*/  IMAD.WIDE.U32 R10, R11, 0x4, R4.reuse ;  /* 0x000000040b0a7825 */ /* 0x100fe400078e0004 */
[----:B------:R-:W2:Y:S02]  /*01a0*/  LDG.E R8, desc[UR4][R8.64] ;  /* 0x0000000408087981 */ /* 0x000ea4000c1e1900 */
[--C-:B------:R-:W-:Y:S02]  /*01b0*/  IMAD.WIDE.U32 R12, R13, 0x4, R4.reuse ;  /* 0x000000040d0c7825 */ /* 0x100fe400078e0004 */
[----:B------:R-:W3:Y:S02]  /*01c0*/  LDG.E R6, desc[UR4][R10.64] ;  /* 0x000000040a067981 */ /* 0x000ee4000c1e1900 */
[----:B------:R-:W-:Y:S02]  /*01d0*/  IMAD.WIDE.U32 R4, R7, 0x4, R4 ;  /* 0x0000000407047825 */ /* 0x000fe400078e0004 */
[----:B------:R-:W3:Y:S04]  /*01e0*/  LDG.E R13, desc[UR4][R12.64] ;  /* 0x000000040c0d7981 */ /* 0x000ee8000c1e1900 */
[----:B------:R-:W2:Y:S01]  /*01f0*/  LDG.E R7, desc[UR4][R4.64+0x4] ;  /* 0x0000040404077981 */ /* 0x000ea2000c1e1900 */
[----:B------:R-:W-:-:S05]  /*0200*/  IMAD.MOV.U32 R0, RZ, RZ, 0x3f800000 ;  /* 0x3f800000ff007424 */ /* 0x000fca00078e00ff */
[----:B------:R-:W-:-:S04]  /*0210*/  FSEL R0, R0, 0.0099999997764825820923, P0 ;  /* 0x3c23d70a00007808 */ /* 0x000fc80000000000 */
[----:B------:R-:W-:-:S04]  /*0220*/  IADD3 R2, PT, PT, R0, 0x1800000, RZ ;  /* 0x0180000000027810 */ /* 0x000fc80007ffe0ff */
[----:B------:R-:W-:-:S04]  /*0230*/  LOP3.LUT R2, R2, 0x7f800000, RZ, 0xc0, !PT ;  /* 0x7f80000002027812 */ /* 0x000fc800078ec0ff */
[----:B------:R-:W-:Y:S01]  /*0240*/  ISETP.GT.U32.AND P0, PT, R2, 0x1ffffff, PT ;  /* 0x01ffffff0200780c */ /* 0x000fe20003f04070 */
[----:B------:R-:W-:Y:S01]  /*0250*/  BSSY.RECONVERGENT B0, `(.L_x_20) ;  /* 0x000000c000007945 */ /* 0x000fe20003800200 */
[----:B---3--:R-:W-:Y:S02]  /*0260*/  FMNMX R6, R6, R13, PT ;  /* 0x0000000d06067209 */ /* 0x008fe40003800000 */
[----:B--2---:R-:W-:-:S05]  /*0270*/  FMNMX R7, R7, R8, PT ;  /* 0x0000000807077209 */ /* 0x004fca0003800000 */
[----:B------:R-:W-:-:S04]  /*0280*/  FADD R8, R7, -R6 ;  /* 0x8000000607087221 */ /* 0x000fc80000000000 */
[----:B------:R-:W-:Y:S05]  /*0290*/  @P0 BRA `(.L_x_21) ;  /* 0x00000000000c0947 */ /* 0x000fea0003800000 */
[----:B------:R-:W-:-:S07]  /*02a0*/  MOV R10, 0x2c0 ;  /* 0x000002c0000a7802 */ /* 0x000fce0000000f00 */
[----:B------:R-:W-:Y:S05]  /*02b0*/  CALL.REL.NOINC `($__internal_2_$__cuda_sm20_rcp_rn_f32_slowpath) ;  /* 0x0000000000b07944 */ /* 0x000fea0003c00000 */
[----:B------:R-:W-:Y:S05]  /*02c0*/  BRA `(.L_x_22) ;  /* 0x0000000000107947 */ /* 0x000fea0003800000 */
.L_x_21:
[----:B------:R-:W0:Y:S02]  /*02d0*/  MUFU.RCP R9, R0 ;  /* 0x0000000000097308 */ /* 0x000e240000001000 */
[----:B0-----:R-:W-:-:S04]  /*02e0*/  FFMA R2, R0, R9, -1 ;  /* 0xbf80000000027423 */ /* 0x001fc80000000009 */
[----:B------:R-:W-:-:S04]  /*02f0*/  FADD.FTZ R2, -R2, -RZ ;  /* 0x800000ff02027221 */ /* 0x000fc80000010100 */
[----:B------:R-:W-:-:S07]  /*0300*/  FFMA R9, R9, R2, R9 ;  /* 0x0000000209097223 */ /* 0x000fce0000000009 */
.L_x_22:
[----:B------:R-:W-:Y:S05]  /*0310*/  BSYNC.RECONVERGENT B0 ;  /* 0x0000000000007941 */ /* 0x000fea0003800200 */
.L_x_20:
[----:B------:R-:W-:Y:S01]  /*0320*/  FSETP.GE.AND P0, PT, |R8|, R9, PT ;  /* 0x000000090800720b */ /* 0x000fe20003f06200 */
[----:B------:R-:W-:-:S12]  /*0330*/  BSSY.RECONVERGENT B0, `(.L_x_23) ;  /* 0x000001d000007945 */ /* 0x000fd80003800200 */
[----:B------:R-:W-:-:S05]  /*0340*/  @P0 FMNMX R0, R7, R6, PT ;  /* 0x0000000607000209 */ /* 0x000fca0003800000 */
[----:B------:R-:W-:Y:S01]  /*0350*/  @P0 FADD R9, R0, R9 ;  /* 0x0000000900090221 */ /* 0x000fe20000000000 */
[----:B------:R-:W-:Y:S06]  /*0360*/  @P0 BRA `(.L_x_24) ;  /* 0x0000000000640947 */ /* 0x000fec0003800000 */
[----:B------:R-:W-:Y:S01]  /*0370*/  IMAD.MOV.U32 R0, RZ, RZ, 0x3f800000 ;  /* 0x3f800000ff007424 */ /* 0x000fe200078e00ff */
[----:B------:R-:W-:Y:S01]  /*0380*/  FSETP.GT.AND P0, PT, R3, 0.5, PT ;  /* 0x3f0000000300780b */ /* 0x000fe20003f04000 */
[C---:B------:R-:W-:Y:S01]  /*0390*/  FMUL R3, R7.reuse, R7 ;  /* 0x0000000707037220 */ /* 0x040fe20000400000 */
[----:B------:R-:W-:Y:S02]  /*03a0*/  BSSY.RECONVERGENT B1, `(.L_x_25) ;  /* 0x0000013000017945 */ /* 0x000fe40003800200 */
[----:B------:R-:W-:Y:S01]  /*03b0*/  FSEL R0, R0, 10000, P0 ;  /* 0x461c400000007808 */ /* 0x000fe20000000000 */
[----:B------:R-:W-:Y:S01]  /*03c0*/  FFMA R3, R6, R6, R3 ;  /* 0x0000000606037223 */ /* 0x000fe20000000003 */
[----:B------:R-:W-:-:S03]  /*03d0*/  FADD R6, R7, R6 ;  /* 0x0000000607067221 */ /* 0x000fc60000000000 */
        /* <DEDUP_REMOVED lines=8> */
[----:B------:R-:W-:Y:S05]  /*0460*/  CALL.REL.NOINC `($__internal_3_$__cuda_sm20_sqrt_rn_f32_slowpath) ;  /* 0x0000000400147944 */ /* 0x000fea0003c00000 */
[----:B------:R-:W-:Y:S01]  /*0470*/  IMAD.MOV.U32 R3, RZ, RZ, R0 ;  /* 0x000000ffff037224 */ /* 0x000fe200078e0000 */
[----:B------:R-:W-:Y:S06]  /*0480*/  BRA `(.L_x_27) ;  /* 0x0000000000107947 */ /* 0x000fec0003800000 */
.L_x_26:
[----:B------:R-:W-:Y:S01]  /*0490*/  FMUL.FTZ R7, R0, R3 ;  /* 0x0000000300077220 */ /* 0x000fe20000410000 */
[----:B------:R-:W-:-:S03]  /*04a0*/  FMUL.FTZ R3, R3, 0.5 ;  /* 0x3f00000003037820 */ /* 0x000fc60000410000 */
[----:B------:R-:W-:-:S04]  /*04b0*/  FFMA R0, -R7, R7, R0 ;  /* 0x0000000707007223 */ /* 0x000fc80000000100 */
[----:B------:R-:W-:-:S07]  /*04c0*/  FFMA R3, R0, R3, R7 ;  /* 0x0000000300037223 */ /* 0x000fce0000000007 */
.L_x_27:
[----:B------:R-:W-:Y:S05]  /*04d0*/  BSYNC.RECONVERGENT B1 ;  /* 0x0000000000017941 */ /* 0x000fea0003800200 */
.L_x_25:
[----:B------:R-:W-:-:S04]  /*04e0*/  FADD R3, R6, R3 ;  /* 0x0000000306037221 */ /* 0x000fc80000000000 */
[----:B------:R-:W-:-:S07]  /*04f0*/  FMUL R9, R3, 0.5 ;  /* 0x3f00000003097820 */ /* 0x000fce0000400000 */
.L_x_24:
[----:B------:R-:W-:Y:S05]  /*0500*/  BSYNC.RECONVERGENT B0 ;  /* 0x0000000000007941 */ /* 0x000fea0003800200 */
.L_x_23:
[----:B------:R-:W2:Y:S02]  /*0510*/  LDG.E R0, desc[UR4][R4.64] ;  /* 0x0000000404007981 */ /* 0x000ea4000c1e1900 */
[----:B--2---:R-:W-:-:S13]  /*0520*/  FSETP.GEU.AND P0, PT, R9, R0, PT ;  /* 0x000000000900720b */ /* 0x004fda0003f0e000 */
[----:B------:R-:W-:Y:S05]  /*0530*/  @P0 EXIT ;  /* 0x000000000000094d */ /* 0x000fea0003800000 */
[----:B------:R-:W0:Y:S01]  /*0540*/  LDC.64 R2, c[0x0][0x390] ;  /* 0x0000e400ff027b82 */ /* 0x000e220000000a00 */
[----:B------:R-:W-:Y:S04]  /*0550*/  STG.E desc[UR4][R4.64], R9 ;  /* 0x0000000904007986 */ /* 0x000fe8000c101904 */
[----:B0-----:R-:W-:Y:S01]  /*0560*/  STG.E.U8 desc[UR4][R2.64], RZ ;  /* 0x000000ff02007986 */ /* 0x001fe2000c101104 */
[----:B------:R-:W-:Y:S05]  /*0570*/  EXIT ;  /* 0x000000000000794d */ /* 0x000fea0003800000 */
        .weak           $__internal_2_$__cuda_sm20_rcp_rn_f32_slowpath
        .type           $__internal_2_$__cuda_sm20_rcp_rn_f32_slowpath,@function
        .size           $__internal_2_$__cuda_sm20_rcp_rn_f32_slowpath,($__internal_3_$__cuda_sm20_sqrt_rn_f32_slowpath - $__internal_2_$__cuda_sm20_rcp_rn_f32_slowpath)
$__internal_2_$__cuda_sm20_rcp_rn_f32_slowpath:
[----:B------:R-:W-:Y:S01]  /*0580*/  SHF.L.U32 R2, R0, 0x1, RZ ;  /* 0x0000000100027819 */ /* 0x000fe200000006ff */
[----:B------:R-:W-:Y:S03]  /*0590*/  BSSY.RECONVERGENT B1, `(.L_x_28) ;  /* 0x0000030000017945 */ /* 0x000fe60003800200 */
[----:B------:R-:W-:-:S04]  /*05a0*/  SHF.R.U32.HI R2, RZ, 0x18, R2 ;  /* 0x00000018ff027819 */ /* 0x000fc80000011602 */
[----:B------:R-:W-:-:S13]  /*05b0*/  ISETP.NE.U32.AND P0, PT, R2, RZ, PT ;  /* 0x000000ff0200720c */ /* 0x000fda0003f05070 */
[----:B------:R-:W-:Y:S05]  /*05c0*/  @P0 BRA `(.L_x_29) ;  /* 0x0000000000280947 */ /* 0x000fea0003800000 */
[----:B------:R-:W-:-:S05]  /*05d0*/  IMAD.SHL.U32 R2, R0, 0x2, RZ ;  /* 0x0000000200027824 */ /* 0x000fca00078e00ff */
        /* <DEDUP_REMOVED lines=9> */
.L_x_29:
[----:B------:R-:W-:-:S04]  /*0670*/  IADD3 R9, PT, PT, R2, -0xfd, RZ ;  /* 0xffffff0302097810 */ /* 0x000fc80007ffe0ff */
[----:B------:R-:W-:-:S13]  /*0680*/  ISETP.GT.U32.AND P0, PT, R9, 0x1, PT ;  /* 0x000000010900780c */ /* 0x000fda0003f04070 */
[----:B------:R-:W-:Y:S05]  /*0690*/  @P0 BRA `(.L_x_31) ;  /* 0x0000000000780947 */ /* 0x000fea0003800000 */
[----:B------:R-:W-:Y:S01]  /*06a0*/  LOP3.LUT R11, R0, 0x7fffff, RZ, 0xc0, !PT ;  /* 0x007fffff000b7812 */ /* 0x000fe200078ec0ff */
[----:B------:R-:W-:-:S03]  /*06b0*/  IMAD.MOV.U32 R16, RZ, RZ, 0x3 ;  /* 0x00000003ff107424 */ /* 0x000fc600078e00ff */
[----:B------:R-:W-:Y:S02]  /*06c0*/  LOP3.LUT R11, R11, 0x3f800000, RZ, 0xfc, !PT ;  /* 0x3f8000000b0b7812 */ /* 0x000fe400078efcff */
[----:B------:R-:W-:Y:S02]  /*06d0*/  SHF.L.U32 R15, R16, R9, RZ ;  /* 0x00000009100f7219 */ /* 0x000fe400000006ff */
        /* <DEDUP_REMOVED lines=9> */
[----:B------:R-:W-:Y:S02]  /*0770*/  LOP3.LUT R14, R15, R12, RZ, 0xc0, !PT ;  /* 0x0000000c0f0e7212 */ /* 0x000fe400078ec0ff */
[----:B------:R-:W-:-:S02]  /*0780*/  IADD3 R13, PT, PT, -R13, RZ, RZ ;  /* 0x000000ff0d0d7210 */ /* 0x000fc40007ffe1ff */
[-C--:B------:R-:W-:Y:S02]  /*0790*/  SHF.R.U32.HI R14, RZ, R9.reuse, R14 ;  /* 0x00000009ff0e7219 */ /* 0x080fe4000001160e */
[----:B------:R-:W-:Y:S02]  /*07a0*/  LOP3.LUT P1, RZ, R13, R9, R12, 0xf8, !PT ;  /* 0x000000090dff7212 */ /* 0x000fe4000782f80c */
[C---:B------:R-:W-:Y:S02]  /*07b0*/  LOP3.LUT P0, RZ, R14.reuse, 0x1, RZ, 0xc0, !PT ;  /* 0x000000010eff7812 */ /* 0x040fe4000780c0ff */
[----:B------:R-:W-:-:S04]  /*07c0*/  LOP3.LUT P2, RZ, R14, 0x2, RZ, 0xc0, !PT ;  /* 0x000000020eff7812 */ /* 0x000fc8000784c0ff */
[----:B------:R-:W-:Y:S02]  /*07d0*/  PLOP3.LUT P0, PT, P0, P1, P2, 0xe0, 0x0 ;  /* 0x000000000000781c */ /* 0x000fe40000703c20 */
[----:B------:R-:W-:Y:S02]  /*07e0*/  LOP3.LUT P1, RZ, R0, 0x7fffff, RZ, 0xc0, !PT ;  /* 0x007fffff00ff7812 */ /* 0x000fe4000782c0ff */
[----:B------:R-:W-:-:S05]  /*07f0*/  SEL R9, RZ, 0x1, !P0 ;  /* 0x00000001ff097807 */ /* 0x000fca0004000000 */
[----:B------:R-:W-:-:S05]  /*0800*/  IMAD.MOV R9, RZ, RZ, -R9 ;  /* 0x000000ffff097224 */ /* 0x000fca00078e0a09 */
[----:B------:R-:W-:Y:S02]  /*0810*/  ISETP.GE.AND P0, PT, R9, RZ, PT ;  /* 0x000000ff0900720c */ /* 0x000fe40003f06270 */
[----:B------:R-:W-:-:S04]  /*0820*/  IADD3 R9, PT, PT, R2, -0xfc, RZ ;  /* 0xffffff0402097810 */ /* 0x000fc80007ffe0ff */
[----:B------:R-:W-:-:S07]  /*0830*/  SHF.R.U32.HI R9, RZ, R9, R12 ;  /* 0x00000009ff097219 */ /* 0x000fce000001160c */
[----:B------:R-:W-:-:S05]  /*0840*/  @!P0 VIADD R9, R9, 0x1 ;  /* 0x0000000109098836 */ /* 0x000fca0000000000 */
[----:B------:R-:W-:-:S04]  /*0850*/  @!P1 SHF.L.U32 R9, R9, 0x1, RZ ;  /* 0x0000000109099819 */ /* 0x000fc800000006ff */
[----:B------:R-:W-:Y:S01]  /*0860*/  LOP3.LUT R9, R9, 0x80000000, R0, 0xf8, !PT ;  /* 0x8000000009097812 */ /* 0x000fe200078ef800 */
[----:B------:R-:W-:Y:S06]  /*0870*/  BRA `(.L_x_30) ;  /* 0x0000000000047947 */ /* 0x000fec0003800000 */
.L_x_31:
[----:B------:R0:W1:Y:S02]  /*0880*/  MUFU.RCP R9, R0 ;  /* 0x0000000000097308 */ /* 0x0000640000001000 */
.L_x_30:
[----:B------:R-:W-:Y:S05]  /*0890*/  BSYNC.RECONVERGENT B1 ;  /* 0x0000000000017941 */ /* 0x000fea0003800200 */
.L_x_28:
[----:B------:R-:W-:-:S04]  /*08a0*/  IMAD.MOV.U32 R11, RZ, RZ, 0x0 ;  /* 0x00000000ff0b7424 */ /* 0x000fc800078e00ff */
[----:B01----:R-:W-:Y:S05]  /*08b0*/  RET.REL.NODEC R10 `(_Z16eikonal_baselinePfPKfPb) ;  /* 0xfffffff40ad07950 */ /* 0x003fea0003c3ffff */
        .weak           $__internal_3_$__cuda_sm20_sqrt_rn_f32_slowpath
        .type           $__internal_3_$__cuda_sm20_sqrt_rn_f32_slowpath,@function
        .size           $__internal_3_$__cuda_sm20_sqrt_rn_f32_slowpath,(.L_x_37 - $__internal_3_$__cuda_sm20_sqrt_rn_f32_slowpath)
$__internal_3_$__cuda_sm20_sqrt_rn_f32_slowpath:
[----:B------:R-:W-:-:S13]  /*08c0*/  LOP3.LUT P0, RZ, R0, 0x7fffffff, RZ, 0xc0, !PT ;  /* 0x7fffffff00ff7812 */ /* 0x000fda000780c0ff */
[----:B------:R-:W-:Y:S01]  /*08d0*/  @!P0 MOV R2, R0 ;  /* 0x0000000000028202 */ /* 0x000fe20000000f00 */
[----:B------:R-:W-:Y:S06]  /*08e0*/  @!P0 BRA `(.L_x_32) ;  /* 0x0000000000408947 */ /* 0x000fec0003800000 */
[----:B------:R-:W-:-:S13]  /*08f0*/  FSETP.GEU.FTZ.AND P0, PT, R0, RZ, PT ;  /* 0x000000ff0000720b */ /* 0x000fda0003f1e000 */
        /* <DEDUP_REMOVED lines=9> */
[----:B------:R-:W-:Y:S01]  /*0990*/  @P0 FMUL.FTZ R9, R2, 0.5 ;  /* 0x3f00000002090820 */ /* 0x000fe20000410000 */
[----:B------:R-:W-:Y:S02]  /*09a0*/  @!P0 MOV R2, R0 ;  /* 0x0000000000028202 */ /* 0x000fe40000000f00 */
[----:B------:R-:W-:-:S04]  /*09b0*/  @P0 FADD.FTZ R7, -R8, -RZ ;  /* 0x800000ff08070221 */ /* 0x000fc80000010100 */
[----:B------:R-:W-:-:S04]  /*09c0*/  @P0 FFMA R7, R8, R7, R3 ;  /* 0x0000000708070223 */ /* 0x000fc80000000003 */
[----:B------:R-:W-:-:S04]  /*09d0*/  @P0 FFMA R7, R7, R9, R8 ;  /* 0x0000000907070223 */ /* 0x000fc80000000008 */
[----:B------:R-:W-:-:S07]  /*09e0*/  @P0 FMUL.FTZ R2, R7, 2.3283064365386962891e-10 ;  /* 0x2f80000007020820 */ /* 0x000fce0000410000 */
.L_x_32:
[----:B------:R-:W-:Y:S02]  /*09f0*/  HFMA2 R3, -RZ, RZ, 0, 0 ;  /* 0x00000000ff037431 */ /* 0x000fe400000001ff */
[----:B------:R-:W-:Y:S01]  /*0a00*/  IMAD.MOV.U32 R0, RZ, RZ, R2 ;  /* 0x000000ffff007224 */ /* 0x000fe200078e0002 */
[----:B------:R-:W-:-:S04]  /*0a10*/  MOV R2, R10 ;  /* 0x0000000a00027202 */ /* 0x000fc80000000f00 */
[----:B------:R-:W-:Y:S05]  /*0a20*/  RET.REL.NODEC R2 `(_Z16eikonal_baselinePfPKfPb) ;  /* 0xfffffff402747950 */ /* 0x000fea0003c3ffff */
.L_x_33:
        /* <DEDUP_REMOVED lines=13> */
.L_x_37:


//--------------------- .nv.global.init           --------------------------
	.section	.nv.global.init,"aw",@progbits
	.align	4
.nv.global.init:
	.type		mrg32k3aM1SubSeq,@object
	.size		mrg32k3aM1SubSeq,(mrg32k3aM2SubSeq - mrg32k3aM1SubSeq)
mrg32k3aM1SubSeq:
        /*0000*/ 	.byte	0x0b, 0xcc, 0xee, 0x04, 0x73, 0x29, 0x8b, 0x6f, 0xf6, 0x53, 0x03, 0xf6, 0x23, 0xf6, 0xea, 0xda
        /* <DEDUP_REMOVED lines=125> */
	.type		mrg32k3aM2SubSeq,@object
	.size		mrg32k3aM2SubSeq,(mrg32k3aM1 - mrg32k3aM2SubSeq)
mrg32k3aM2SubSeq:
        /* <DEDUP_REMOVED lines=126> */
	.type		mrg32k3aM1,@object
	.size		mrg32k3aM1,(mrg32k3aM1Seq - mrg32k3aM1)
mrg32k3aM1:
        /* <DEDUP_REMOVED lines=144> */
	.type		mrg32k3aM1Seq,@object
	.size		mrg32k3aM1Seq,(mrg32k3aM2 - mrg32k3aM1Seq)
mrg32k3aM1Seq:
        /* <DEDUP_REMOVED lines=144> */
	.type		mrg32k3aM2,@object
	.size		mrg32k3aM2,(mrg32k3aM2Seq - mrg32k3aM2)
mrg32k3aM2:
        /* <DEDUP_REMOVED lines=144> */
	.type		mrg32k3aM2Seq,@object
	.size		mrg32k3aM2Seq,(precalc_xorwow_matrix - mrg32k3aM2Seq)
mrg32k3aM2Seq:
        /* <DEDUP_REMOVED lines=144> */
	.type		precalc_xorwow_matrix,@object
	.size		precalc_xorwow_matrix,(precalc_xorwow_offset_matrix - precalc_xorwow_matrix)
precalc_xorwow_matrix:
        /* <DEDUP_REMOVED lines=6400> */
	.type		precalc_xorwow_offset_matrix,@object
	.size		precalc_xorwow_offset_matrix,(.L_1 - precalc_xorwow_offset_matrix)
precalc_xorwow_offset_matrix:
        /* <DEDUP_REMOVED lines=6400> */
.L_1:


//--------------------- .nv.shared.reserved.0     --------------------------
	.section	.nv.shared.reserved.0,"aw",@nobits
	.weak		__nv_reservedSMEM_offset_0_alias
	.size		__nv_reservedSMEM_offset_0_alias, 0, 64
	.other		__nv_reservedSMEM_offset_0_alias,@"STO_CUDA_RESERVED_SHARED STV_DEFAULT"
__nv_reservedSMEM_offset_0_alias:
	.zero		0
	.zero		64


//--------------------- .nv.constant0._Z23eikonal_improved_updatePfPKfPiiPb --------------------------
	.section	.nv.constant0._Z23eikonal_improved_updatePfPKfPiiPb,"a",@progbits
	.sectionflags	@""
	.align	4
.nv.constant0._Z23eikonal_improved_updatePfPKfPiiPb:
	.zero		936


//--------------------- .nv.constant0._Z16eikonal_baselinePfPKfPb --------------------------
	.section	.nv.constant0._Z16eikonal_baselinePfPKfPb,"a",@progbits
	.sectionflags	@""
	.align	4
.nv.constant0._Z16eikonal_baselinePfPKfPb:
	.zero		920


//--------------------- SYMBOLS --------------------------

	.type		.nv.reservedSmem.offset0,@object
	.size		.nv.reservedSmem.offset0,0x4
